//
// Generated by NVIDIA NVVM Compiler
//
// Compiler Build ID: CL-36424714
// Cuda compilation tools, release 13.0, V13.0.88
// Based on NVVM 20.0.0
//

.version 9.0
.target sm_100
.address_size 64

	// .globl	_Z10cal_phase1i
.const .align 8 .u64 Dist;
.const .align 4 .u32 pitch_d;
// _ZZ10cal_phase1iE10block_dist has been demoted
// _ZZ14cal_phase2_rowiiE10block_dist has been demoted
// _ZZ14cal_phase2_rowiiE10pivot_dist has been demoted
// _ZZ14cal_phase2_blkiiE10block_dist has been demoted
// _ZZ14cal_phase2_blkiiE10pivot_dist has been demoted
// _ZZ10cal_phase3iiiE10pvRow_dist has been demoted
// _ZZ10cal_phase3iiiE10pvCol_dist has been demoted
// _ZZ12cal_phase3_2iiiE9pvR1_dist has been demoted
// _ZZ12cal_phase3_2iiiE9pvC1_dist has been demoted
// _ZZ12cal_phase3_2iiiE9pvC2_dist has been demoted

.visible .entry _Z10cal_phase1i(
	.param .u32 _Z10cal_phase1i_param_0
)
{
	.reg .pred 	%p<35>;
	.reg .b32 	%r<177>;
	.reg .b64 	%rd<5>;
	// demoted variable
	.shared .align 4 .b8 _ZZ10cal_phase1iE10block_dist[4096];
	ld.param.u32 	%r70, [_Z10cal_phase1i_param_0];
	mov.u32 	%r1, %tid.x;
	mov.u32 	%r71, %tid.y;
	ld.const.u32 	%r72, [pitch_d];
	add.s32 	%r73, %r70, %r1;
	mad.lo.s32 	%r74, %r72, %r71, %r73;
	ld.const.u64 	%rd2, [Dist];
	cvta.to.global.u64 	%rd3, %rd2;
	mul.wide.s32 	%rd4, %r74, 4;
	add.s64 	%rd1, %rd3, %rd4;
	ld.global.u32 	%r145, [%rd1];
	shl.b32 	%r75, %r71, 7;
	mov.u32 	%r76, _ZZ10cal_phase1iE10block_dist;
	add.s32 	%r3, %r76, %r75;
	shl.b32 	%r77, %r1, 2;
	add.s32 	%r4, %r3, %r77;
	st.shared.u32 	[%r4], %r145;
	bar.sync 	0;
	setp.lt.u32 	%p1, %r145, 1000000001;
	@%p1 bra 	$L__BB0_2;
	mov.b32 	%r145, 1000000000;
	st.global.u32 	[%rd1], %r145;
$L__BB0_2:
	add.s32 	%r6, %r76, %r77;
	ld.shared.u32 	%r81, [%r3];
	ld.shared.u32 	%r82, [%r6];
	add.s32 	%r7, %r82, %r81;
	setp.le.u32 	%p2, %r145, %r7;
	mov.u32 	%r147, %r145;
	@%p2 bra 	$L__BB0_4;
	st.shared.u32 	[%r4], %r7;
	mov.u32 	%r147, %r7;
$L__BB0_4:
	bar.sync 	0;
	ld.shared.u32 	%r83, [%r3+4];
	ld.shared.u32 	%r84, [%r6+128];
	add.s32 	%r9, %r84, %r83;
	setp.le.u32 	%p3, %r147, %r9;
	@%p3 bra 	$L__BB0_6;
	st.shared.u32 	[%r4], %r9;
	mov.u32 	%r147, %r9;
$L__BB0_6:
	bar.sync 	0;
	ld.shared.u32 	%r85, [%r3+8];
	ld.shared.u32 	%r86, [%r6+256];
	add.s32 	%r11, %r86, %r85;
	setp.le.u32 	%p4, %r147, %r11;
	@%p4 bra 	$L__BB0_8;
	st.shared.u32 	[%r4], %r11;
	mov.u32 	%r147, %r11;
$L__BB0_8:
	bar.sync 	0;
	ld.shared.u32 	%r87, [%r3+12];
	ld.shared.u32 	%r88, [%r6+384];
	add.s32 	%r13, %r88, %r87;
	setp.le.u32 	%p5, %r147, %r13;
	@%p5 bra 	$L__BB0_10;
	st.shared.u32 	[%r4], %r13;
	mov.u32 	%r147, %r13;
$L__BB0_10:
	bar.sync 	0;
	ld.shared.u32 	%r89, [%r3+16];
	ld.shared.u32 	%r90, [%r6+512];
	add.s32 	%r15, %r90, %r89;
	setp.le.u32 	%p6, %r147, %r15;
	@%p6 bra 	$L__BB0_12;
	st.shared.u32 	[%r4], %r15;
	mov.u32 	%r147, %r15;
$L__BB0_12:
	bar.sync 	0;
	ld.shared.u32 	%r91, [%r3+20];
	ld.shared.u32 	%r92, [%r6+640];
	add.s32 	%r17, %r92, %r91;
	setp.le.u32 	%p7, %r147, %r17;
	@%p7 bra 	$L__BB0_14;
	st.shared.u32 	[%r4], %r17;
	mov.u32 	%r147, %r17;
$L__BB0_14:
	bar.sync 	0;
	ld.shared.u32 	%r93, [%r3+24];
	ld.shared.u32 	%r94, [%r6+768];
	add.s32 	%r19, %r94, %r93;
	setp.le.u32 	%p8, %r147, %r19;
	@%p8 bra 	$L__BB0_16;
	st.shared.u32 	[%r4], %r19;
	mov.u32 	%r147, %r19;
$L__BB0_16:
	bar.sync 	0;
	ld.shared.u32 	%r95, [%r3+28];
	ld.shared.u32 	%r96, [%r6+896];
	add.s32 	%r21, %r96, %r95;
	setp.le.u32 	%p9, %r147, %r21;
	@%p9 bra 	$L__BB0_18;
	st.shared.u32 	[%r4], %r21;
	mov.u32 	%r147, %r21;
$L__BB0_18:
	bar.sync 	0;
	ld.shared.u32 	%r97, [%r3+32];
	ld.shared.u32 	%r98, [%r6+1024];
	add.s32 	%r23, %r98, %r97;
	setp.le.u32 	%p10, %r147, %r23;
	@%p10 bra 	$L__BB0_20;
	st.shared.u32 	[%r4], %r23;
	mov.u32 	%r147, %r23;
$L__BB0_20:
	bar.sync 	0;
	ld.shared.u32 	%r99, [%r3+36];
	ld.shared.u32 	%r100, [%r6+1152];
	add.s32 	%r25, %r100, %r99;
	setp.le.u32 	%p11, %r147, %r25;
	@%p11 bra 	$L__BB0_22;
	st.shared.u32 	[%r4], %r25;
	mov.u32 	%r147, %r25;
$L__BB0_22:
	bar.sync 	0;
	ld.shared.u32 	%r101, [%r3+40];
	ld.shared.u32 	%r102, [%r6+1280];
	add.s32 	%r27, %r102, %r101;
	setp.le.u32 	%p12, %r147, %r27;
	@%p12 bra 	$L__BB0_24;
	st.shared.u32 	[%r4], %r27;
	mov.u32 	%r147, %r27;
$L__BB0_24:
	bar.sync 	0;
	ld.shared.u32 	%r103, [%r3+44];
	ld.shared.u32 	%r104, [%r6+1408];
	add.s32 	%r29, %r104, %r103;
	setp.le.u32 	%p13, %r147, %r29;
	@%p13 bra 	$L__BB0_26;
	st.shared.u32 	[%r4], %r29;
	mov.u32 	%r147, %r29;
$L__BB0_26:
	bar.sync 	0;
	ld.shared.u32 	%r105, [%r3+48];
	ld.shared.u32 	%r106, [%r6+1536];
	add.s32 	%r31, %r106, %r105;
	setp.le.u32 	%p14, %r147, %r31;
	@%p14 bra 	$L__BB0_28;
	st.shared.u32 	[%r4], %r31;
	mov.u32 	%r147, %r31;
$L__BB0_28:
	bar.sync 	0;
	ld.shared.u32 	%r107, [%r3+52];
	ld.shared.u32 	%r108, [%r6+1664];
	add.s32 	%r33, %r108, %r107;
	setp.le.u32 	%p15, %r147, %r33;
	@%p15 bra 	$L__BB0_30;
	st.shared.u32 	[%r4], %r33;
	mov.u32 	%r147, %r33;
$L__BB0_30:
	bar.sync 	0;
	ld.shared.u32 	%r109, [%r3+56];
	ld.shared.u32 	%r110, [%r6+1792];
	add.s32 	%r35, %r110, %r109;
	setp.le.u32 	%p16, %r147, %r35;
	@%p16 bra 	$L__BB0_32;
	st.shared.u32 	[%r4], %r35;
	mov.u32 	%r147, %r35;
$L__BB0_32:
	bar.sync 	0;
	ld.shared.u32 	%r111, [%r3+60];
	ld.shared.u32 	%r112, [%r6+1920];
	add.s32 	%r37, %r112, %r111;
	setp.le.u32 	%p17, %r147, %r37;
	@%p17 bra 	$L__BB0_34;
	st.shared.u32 	[%r4], %r37;
	mov.u32 	%r147, %r37;
$L__BB0_34:
	bar.sync 	0;
	ld.shared.u32 	%r113, [%r3+64];
	ld.shared.u32 	%r114, [%r6+2048];
	add.s32 	%r39, %r114, %r113;
	setp.le.u32 	%p18, %r147, %r39;
	@%p18 bra 	$L__BB0_36;
	st.shared.u32 	[%r4], %r39;
	mov.u32 	%r147, %r39;
$L__BB0_36:
	bar.sync 	0;
	ld.shared.u32 	%r115, [%r3+68];
	ld.shared.u32 	%r116, [%r6+2176];
	add.s32 	%r41, %r116, %r115;
	setp.le.u32 	%p19, %r147, %r41;
	@%p19 bra 	$L__BB0_38;
	st.shared.u32 	[%r4], %r41;
	mov.u32 	%r147, %r41;
$L__BB0_38:
	bar.sync 	0;
	ld.shared.u32 	%r117, [%r3+72];
	ld.shared.u32 	%r118, [%r6+2304];
	add.s32 	%r43, %r118, %r117;
	setp.le.u32 	%p20, %r147, %r43;
	@%p20 bra 	$L__BB0_40;
	st.shared.u32 	[%r4], %r43;
	mov.u32 	%r147, %r43;
$L__BB0_40:
	bar.sync 	0;
	ld.shared.u32 	%r119, [%r3+76];
	ld.shared.u32 	%r120, [%r6+2432];
	add.s32 	%r45, %r120, %r119;
	setp.le.u32 	%p21, %r147, %r45;
	@%p21 bra 	$L__BB0_42;
	st.shared.u32 	[%r4], %r45;
	mov.u32 	%r147, %r45;
$L__BB0_42:
	bar.sync 	0;
	ld.shared.u32 	%r121, [%r3+80];
	ld.shared.u32 	%r122, [%r6+2560];
	add.s32 	%r47, %r122, %r121;
	setp.le.u32 	%p22, %r147, %r47;
	@%p22 bra 	$L__BB0_44;
	st.shared.u32 	[%r4], %r47;
	mov.u32 	%r147, %r47;
$L__BB0_44:
	bar.sync 	0;
	ld.shared.u32 	%r123, [%r3+84];
	ld.shared.u32 	%r124, [%r6+2688];
	add.s32 	%r49, %r124, %r123;
	setp.le.u32 	%p23, %r147, %r49;
	@%p23 bra 	$L__BB0_46;
	st.shared.u32 	[%r4], %r49;
	mov.u32 	%r147, %r49;
$L__BB0_46:
	bar.sync 	0;
	ld.shared.u32 	%r125, [%r3+88];
	ld.shared.u32 	%r126, [%r6+2816];
	add.s32 	%r51, %r126, %r125;
	setp.le.u32 	%p24, %r147, %r51;
	@%p24 bra 	$L__BB0_48;
	st.shared.u32 	[%r4], %r51;
	mov.u32 	%r147, %r51;
$L__BB0_48:
	bar.sync 	0;
	ld.shared.u32 	%r127, [%r3+92];
	ld.shared.u32 	%r128, [%r6+2944];
	add.s32 	%r53, %r128, %r127;
	setp.le.u32 	%p25, %r147, %r53;
	@%p25 bra 	$L__BB0_50;
	st.shared.u32 	[%r4], %r53;
	mov.u32 	%r147, %r53;
$L__BB0_50:
	bar.sync 	0;
	ld.shared.u32 	%r129, [%r3+96];
	ld.shared.u32 	%r130, [%r6+3072];
	add.s32 	%r55, %r130, %r129;
	setp.le.u32 	%p26, %r147, %r55;
	@%p26 bra 	$L__BB0_52;
	st.shared.u32 	[%r4], %r55;
	mov.u32 	%r147, %r55;
$L__BB0_52:
	bar.sync 	0;
	ld.shared.u32 	%r131, [%r3+100];
	ld.shared.u32 	%r132, [%r6+3200];
	add.s32 	%r57, %r132, %r131;
	setp.le.u32 	%p27, %r147, %r57;
	@%p27 bra 	$L__BB0_54;
	st.shared.u32 	[%r4], %r57;
	mov.u32 	%r147, %r57;
$L__BB0_54:
	bar.sync 	0;
	ld.shared.u32 	%r133, [%r3+104];
	ld.shared.u32 	%r134, [%r6+3328];
	add.s32 	%r59, %r134, %r133;
	setp.le.u32 	%p28, %r147, %r59;
	@%p28 bra 	$L__BB0_56;
	st.shared.u32 	[%r4], %r59;
	mov.u32 	%r147, %r59;
$L__BB0_56:
	bar.sync 	0;
	ld.shared.u32 	%r135, [%r3+108];
	ld.shared.u32 	%r136, [%r6+3456];
	add.s32 	%r61, %r136, %r135;
	setp.le.u32 	%p29, %r147, %r61;
	@%p29 bra 	$L__BB0_58;
	st.shared.u32 	[%r4], %r61;
	mov.u32 	%r147, %r61;
$L__BB0_58:
	bar.sync 	0;
	ld.shared.u32 	%r137, [%r3+112];
	ld.shared.u32 	%r138, [%r6+3584];
	add.s32 	%r63, %r138, %r137;
	setp.le.u32 	%p30, %r147, %r63;
	@%p30 bra 	$L__BB0_60;
	st.shared.u32 	[%r4], %r63;
	mov.u32 	%r147, %r63;
$L__BB0_60:
	bar.sync 	0;
	ld.shared.u32 	%r139, [%r3+116];
	ld.shared.u32 	%r140, [%r6+3712];
	add.s32 	%r65, %r140, %r139;
	setp.le.u32 	%p31, %r147, %r65;
	@%p31 bra 	$L__BB0_62;
	st.shared.u32 	[%r4], %r65;
	mov.u32 	%r147, %r65;
$L__BB0_62:
	bar.sync 	0;
	ld.shared.u32 	%r141, [%r3+120];
	ld.shared.u32 	%r142, [%r6+3840];
	add.s32 	%r67, %r142, %r141;
	setp.le.u32 	%p32, %r147, %r67;
	@%p32 bra 	$L__BB0_64;
	st.shared.u32 	[%r4], %r67;
	mov.u32 	%r147, %r67;
$L__BB0_64:
	bar.sync 	0;
	ld.shared.u32 	%r143, [%r3+124];
	ld.shared.u32 	%r144, [%r6+3968];
	add.s32 	%r69, %r144, %r143;
	setp.le.u32 	%p33, %r147, %r69;
	@%p33 bra 	$L__BB0_66;
	st.global.u32 	[%rd1], %r69;
	bra.uni 	$L__BB0_68;
$L__BB0_66:
	setp.le.u32 	%p34, %r145, %r147;
	@%p34 bra 	$L__BB0_68;
	st.global.u32 	[%rd1], %r147;
$L__BB0_68:
	ret;

}
	// .globl	_Z14cal_phase2_rowii
.visible .entry _Z14cal_phase2_rowii(
	.param .u32 _Z14cal_phase2_rowii_param_0,
	.param .u32 _Z14cal_phase2_rowii_param_1
)
{
	.reg .pred 	%p<36>;
	.reg .b32 	%r<185>;
	.reg .b64 	%rd<7>;
	// demoted variable
	.shared .align 4 .b8 _ZZ14cal_phase2_rowiiE10block_dist[4096];
	// demoted variable
	.shared .align 4 .b8 _ZZ14cal_phase2_rowiiE10pivot_dist[4096];
	ld.param.u32 	%r71, [_Z14cal_phase2_rowii_param_0];
	ld.param.u32 	%r72, [_Z14cal_phase2_rowii_param_1];
	mov.u32 	%r1, %tid.x;
	mov.u32 	%r2, %ctaid.x;
	setp.eq.s32 	%p1, %r2, %r72;
	@%p1 bra 	$L__BB1_69;
	mov.u32 	%r73, %tid.y;
	ld.const.u32 	%r74, [pitch_d];
	sub.s32 	%r75, %r2, %r72;
	shl.b32 	%r76, %r75, 5;
	ld.const.u64 	%rd2, [Dist];
	cvta.to.global.u64 	%rd3, %rd2;
	add.s32 	%r77, %r71, %r1;
	mad.lo.s32 	%r78, %r74, %r73, %r77;
	mul.wide.s32 	%rd4, %r78, 4;
	add.s64 	%rd5, %rd3, %rd4;
	ld.global.u32 	%r79, [%rd5];
	shl.b32 	%r80, %r73, 7;
	mov.u32 	%r81, _ZZ14cal_phase2_rowiiE10pivot_dist;
	add.s32 	%r3, %r81, %r80;
	shl.b32 	%r82, %r1, 2;
	add.s32 	%r83, %r3, %r82;
	st.shared.u32 	[%r83], %r79;
	mul.wide.s32 	%rd6, %r76, 4;
	add.s64 	%rd1, %rd5, %rd6;
	ld.global.u32 	%r153, [%rd1];
	mov.u32 	%r84, _ZZ14cal_phase2_rowiiE10block_dist;
	add.s32 	%r85, %r84, %r80;
	add.s32 	%r5, %r85, %r82;
	st.shared.u32 	[%r5], %r153;
	bar.sync 	0;
	setp.lt.u32 	%p2, %r153, 1000000001;
	@%p2 bra 	$L__BB1_3;
	mov.b32 	%r153, 1000000000;
	st.global.u32 	[%rd1], %r153;
$L__BB1_3:
	add.s32 	%r7, %r84, %r82;
	ld.shared.u32 	%r89, [%r3];
	ld.shared.u32 	%r90, [%r7];
	add.s32 	%r8, %r90, %r89;
	setp.le.u32 	%p3, %r153, %r8;
	mov.u32 	%r155, %r153;
	@%p3 bra 	$L__BB1_5;
	st.shared.u32 	[%r5], %r8;
	mov.u32 	%r155, %r8;
$L__BB1_5:
	bar.sync 	0;
	ld.shared.u32 	%r91, [%r3+4];
	ld.shared.u32 	%r92, [%r7+128];
	add.s32 	%r10, %r92, %r91;
	setp.le.u32 	%p4, %r155, %r10;
	@%p4 bra 	$L__BB1_7;
	st.shared.u32 	[%r5], %r10;
	mov.u32 	%r155, %r10;
$L__BB1_7:
	bar.sync 	0;
	ld.shared.u32 	%r93, [%r3+8];
	ld.shared.u32 	%r94, [%r7+256];
	add.s32 	%r12, %r94, %r93;
	setp.le.u32 	%p5, %r155, %r12;
	@%p5 bra 	$L__BB1_9;
	st.shared.u32 	[%r5], %r12;
	mov.u32 	%r155, %r12;
$L__BB1_9:
	bar.sync 	0;
	ld.shared.u32 	%r95, [%r3+12];
	ld.shared.u32 	%r96, [%r7+384];
	add.s32 	%r14, %r96, %r95;
	setp.le.u32 	%p6, %r155, %r14;
	@%p6 bra 	$L__BB1_11;
	st.shared.u32 	[%r5], %r14;
	mov.u32 	%r155, %r14;
$L__BB1_11:
	bar.sync 	0;
	ld.shared.u32 	%r97, [%r3+16];
	ld.shared.u32 	%r98, [%r7+512];
	add.s32 	%r16, %r98, %r97;
	setp.le.u32 	%p7, %r155, %r16;
	@%p7 bra 	$L__BB1_13;
	st.shared.u32 	[%r5], %r16;
	mov.u32 	%r155, %r16;
$L__BB1_13:
	bar.sync 	0;
	ld.shared.u32 	%r99, [%r3+20];
	ld.shared.u32 	%r100, [%r7+640];
	add.s32 	%r18, %r100, %r99;
	setp.le.u32 	%p8, %r155, %r18;
	@%p8 bra 	$L__BB1_15;
	st.shared.u32 	[%r5], %r18;
	mov.u32 	%r155, %r18;
$L__BB1_15:
	bar.sync 	0;
	ld.shared.u32 	%r101, [%r3+24];
	ld.shared.u32 	%r102, [%r7+768];
	add.s32 	%r20, %r102, %r101;
	setp.le.u32 	%p9, %r155, %r20;
	@%p9 bra 	$L__BB1_17;
	st.shared.u32 	[%r5], %r20;
	mov.u32 	%r155, %r20;
$L__BB1_17:
	bar.sync 	0;
	ld.shared.u32 	%r103, [%r3+28];
	ld.shared.u32 	%r104, [%r7+896];
	add.s32 	%r22, %r104, %r103;
	setp.le.u32 	%p10, %r155, %r22;
	@%p10 bra 	$L__BB1_19;
	st.shared.u32 	[%r5], %r22;
	mov.u32 	%r155, %r22;
$L__BB1_19:
	bar.sync 	0;
	ld.shared.u32 	%r105, [%r3+32];
	ld.shared.u32 	%r106, [%r7+1024];
	add.s32 	%r24, %r106, %r105;
	setp.le.u32 	%p11, %r155, %r24;
	@%p11 bra 	$L__BB1_21;
	st.shared.u32 	[%r5], %r24;
	mov.u32 	%r155, %r24;
$L__BB1_21:
	bar.sync 	0;
	ld.shared.u32 	%r107, [%r3+36];
	ld.shared.u32 	%r108, [%r7+1152];
	add.s32 	%r26, %r108, %r107;
	setp.le.u32 	%p12, %r155, %r26;
	@%p12 bra 	$L__BB1_23;
	st.shared.u32 	[%r5], %r26;
	mov.u32 	%r155, %r26;
$L__BB1_23:
	bar.sync 	0;
	ld.shared.u32 	%r109, [%r3+40];
	ld.shared.u32 	%r110, [%r7+1280];
	add.s32 	%r28, %r110, %r109;
	setp.le.u32 	%p13, %r155, %r28;
	@%p13 bra 	$L__BB1_25;
	st.shared.u32 	[%r5], %r28;
	mov.u32 	%r155, %r28;
$L__BB1_25:
	bar.sync 	0;
	ld.shared.u32 	%r111, [%r3+44];
	ld.shared.u32 	%r112, [%r7+1408];
	add.s32 	%r30, %r112, %r111;
	setp.le.u32 	%p14, %r155, %r30;
	@%p14 bra 	$L__BB1_27;
	st.shared.u32 	[%r5], %r30;
	mov.u32 	%r155, %r30;
$L__BB1_27:
	bar.sync 	0;
	ld.shared.u32 	%r113, [%r3+48];
	ld.shared.u32 	%r114, [%r7+1536];
	add.s32 	%r32, %r114, %r113;
	setp.le.u32 	%p15, %r155, %r32;
	@%p15 bra 	$L__BB1_29;
	st.shared.u32 	[%r5], %r32;
	mov.u32 	%r155, %r32;
$L__BB1_29:
	bar.sync 	0;
	ld.shared.u32 	%r115, [%r3+52];
	ld.shared.u32 	%r116, [%r7+1664];
	add.s32 	%r34, %r116, %r115;
	setp.le.u32 	%p16, %r155, %r34;
	@%p16 bra 	$L__BB1_31;
	st.shared.u32 	[%r5], %r34;
	mov.u32 	%r155, %r34;
$L__BB1_31:
	bar.sync 	0;
	ld.shared.u32 	%r117, [%r3+56];
	ld.shared.u32 	%r118, [%r7+1792];
	add.s32 	%r36, %r118, %r117;
	setp.le.u32 	%p17, %r155, %r36;
	@%p17 bra 	$L__BB1_33;
	st.shared.u32 	[%r5], %r36;
	mov.u32 	%r155, %r36;
$L__BB1_33:
	bar.sync 	0;
	ld.shared.u32 	%r119, [%r3+60];
	ld.shared.u32 	%r120, [%r7+1920];
	add.s32 	%r38, %r120, %r119;
	setp.le.u32 	%p18, %r155, %r38;
	@%p18 bra 	$L__BB1_35;
	st.shared.u32 	[%r5], %r38;
	mov.u32 	%r155, %r38;
$L__BB1_35:
	bar.sync 	0;
	ld.shared.u32 	%r121, [%r3+64];
	ld.shared.u32 	%r122, [%r7+2048];
	add.s32 	%r40, %r122, %r121;
	setp.le.u32 	%p19, %r155, %r40;
	@%p19 bra 	$L__BB1_37;
	st.shared.u32 	[%r5], %r40;
	mov.u32 	%r155, %r40;
$L__BB1_37:
	bar.sync 	0;
	ld.shared.u32 	%r123, [%r3+68];
	ld.shared.u32 	%r124, [%r7+2176];
	add.s32 	%r42, %r124, %r123;
	setp.le.u32 	%p20, %r155, %r42;
	@%p20 bra 	$L__BB1_39;
	st.shared.u32 	[%r5], %r42;
	mov.u32 	%r155, %r42;
$L__BB1_39:
	bar.sync 	0;
	ld.shared.u32 	%r125, [%r3+72];
	ld.shared.u32 	%r126, [%r7+2304];
	add.s32 	%r44, %r126, %r125;
	setp.le.u32 	%p21, %r155, %r44;
	@%p21 bra 	$L__BB1_41;
	st.shared.u32 	[%r5], %r44;
	mov.u32 	%r155, %r44;
$L__BB1_41:
	bar.sync 	0;
	ld.shared.u32 	%r127, [%r3+76];
	ld.shared.u32 	%r128, [%r7+2432];
	add.s32 	%r46, %r128, %r127;
	setp.le.u32 	%p22, %r155, %r46;
	@%p22 bra 	$L__BB1_43;
	st.shared.u32 	[%r5], %r46;
	mov.u32 	%r155, %r46;
$L__BB1_43:
	bar.sync 	0;
	ld.shared.u32 	%r129, [%r3+80];
	ld.shared.u32 	%r130, [%r7+2560];
	add.s32 	%r48, %r130, %r129;
	setp.le.u32 	%p23, %r155, %r48;
	@%p23 bra 	$L__BB1_45;
	st.shared.u32 	[%r5], %r48;
	mov.u32 	%r155, %r48;
$L__BB1_45:
	bar.sync 	0;
	ld.shared.u32 	%r131, [%r3+84];
	ld.shared.u32 	%r132, [%r7+2688];
	add.s32 	%r50, %r132, %r131;
	setp.le.u32 	%p24, %r155, %r50;
	@%p24 bra 	$L__BB1_47;
	st.shared.u32 	[%r5], %r50;
	mov.u32 	%r155, %r50;
$L__BB1_47:
	bar.sync 	0;
	ld.shared.u32 	%r133, [%r3+88];
	ld.shared.u32 	%r134, [%r7+2816];
	add.s32 	%r52, %r134, %r133;
	setp.le.u32 	%p25, %r155, %r52;
	@%p25 bra 	$L__BB1_49;
	st.shared.u32 	[%r5], %r52;
	mov.u32 	%r155, %r52;
$L__BB1_49:
	bar.sync 	0;
	ld.shared.u32 	%r135, [%r3+92];
	ld.shared.u32 	%r136, [%r7+2944];
	add.s32 	%r54, %r136, %r135;
	setp.le.u32 	%p26, %r155, %r54;
	@%p26 bra 	$L__BB1_51;
	st.shared.u32 	[%r5], %r54;
	mov.u32 	%r155, %r54;
$L__BB1_51:
	bar.sync 	0;
	ld.shared.u32 	%r137, [%r3+96];
	ld.shared.u32 	%r138, [%r7+3072];
	add.s32 	%r56, %r138, %r137;
	setp.le.u32 	%p27, %r155, %r56;
	@%p27 bra 	$L__BB1_53;
	st.shared.u32 	[%r5], %r56;
	mov.u32 	%r155, %r56;
$L__BB1_53:
	bar.sync 	0;
	ld.shared.u32 	%r139, [%r3+100];
	ld.shared.u32 	%r140, [%r7+3200];
	add.s32 	%r58, %r140, %r139;
	setp.le.u32 	%p28, %r155, %r58;
	@%p28 bra 	$L__BB1_55;
	st.shared.u32 	[%r5], %r58;
	mov.u32 	%r155, %r58;
$L__BB1_55:
	bar.sync 	0;
	ld.shared.u32 	%r141, [%r3+104];
	ld.shared.u32 	%r142, [%r7+3328];
	add.s32 	%r60, %r142, %r141;
	setp.le.u32 	%p29, %r155, %r60;
	@%p29 bra 	$L__BB1_57;
	st.shared.u32 	[%r5], %r60;
	mov.u32 	%r155, %r60;
$L__BB1_57:
	bar.sync 	0;
	ld.shared.u32 	%r143, [%r3+108];
	ld.shared.u32 	%r144, [%r7+3456];
	add.s32 	%r62, %r144, %r143;
	setp.le.u32 	%p30, %r155, %r62;
	@%p30 bra 	$L__BB1_59;
	st.shared.u32 	[%r5], %r62;
	mov.u32 	%r155, %r62;
$L__BB1_59:
	bar.sync 	0;
	ld.shared.u32 	%r145, [%r3+112];
	ld.shared.u32 	%r146, [%r7+3584];
	add.s32 	%r64, %r146, %r145;
	setp.le.u32 	%p31, %r155, %r64;
	@%p31 bra 	$L__BB1_61;
	st.shared.u32 	[%r5], %r64;
	mov.u32 	%r155, %r64;
$L__BB1_61:
	bar.sync 	0;
	ld.shared.u32 	%r147, [%r3+116];
	ld.shared.u32 	%r148, [%r7+3712];
	add.s32 	%r66, %r148, %r147;
	setp.le.u32 	%p32, %r155, %r66;
	@%p32 bra 	$L__BB1_63;
	st.shared.u32 	[%r5], %r66;
	mov.u32 	%r155, %r66;
$L__BB1_63:
	bar.sync 	0;
	ld.shared.u32 	%r149, [%r3+120];
	ld.shared.u32 	%r150, [%r7+3840];
	add.s32 	%r68, %r150, %r149;
	setp.le.u32 	%p33, %r155, %r68;
	@%p33 bra 	$L__BB1_65;
	st.shared.u32 	[%r5], %r68;
	mov.u32 	%r155, %r68;
$L__BB1_65:
	bar.sync 	0;
	ld.shared.u32 	%r151, [%r3+124];
	ld.shared.u32 	%r152, [%r7+3968];
	add.s32 	%r70, %r152, %r151;
	setp.le.u32 	%p34, %r155, %r70;
	@%p34 bra 	$L__BB1_67;
	st.global.u32 	[%rd1], %r70;
	bra.uni 	$L__BB1_69;
$L__BB1_67:
	setp.le.u32 	%p35, %r153, %r155;
	@%p35 bra 	$L__BB1_69;
	st.global.u32 	[%rd1], %r155;
$L__BB1_69:
	ret;

}
	// .globl	_Z14cal_phase2_blkii
.visible .entry _Z14cal_phase2_blkii(
	.param .u32 _Z14cal_phase2_blkii_param_0,
	.param .u32 _Z14cal_phase2_blkii_param_1
)
{
	.reg .pred 	%p<34>;
	.reg .b32 	%r<181>;
	.reg .b64 	%rd<7>;
	// demoted variable
	.shared .align 4 .b8 _ZZ14cal_phase2_blkiiE10block_dist[4096];
	// demoted variable
	.shared .align 4 .b8 _ZZ14cal_phase2_blkiiE10pivot_dist[4096];
	ld.param.u32 	%r68, [_Z14cal_phase2_blkii_param_0];
	ld.param.u32 	%r69, [_Z14cal_phase2_blkii_param_1];
	mov.u32 	%r70, %tid.x;
	mov.u32 	%r71, %tid.y;
	ld.const.u32 	%r72, [pitch_d];
	mad.lo.s32 	%r73, %r72, %r71, %r70;
	ld.const.u64 	%rd2, [Dist];
	cvta.to.global.u64 	%rd3, %rd2;
	add.s32 	%r74, %r73, %r68;
	mul.wide.s32 	%rd4, %r74, 4;
	add.s64 	%rd5, %rd3, %rd4;
	ld.global.u32 	%r75, [%rd5];
	shl.b32 	%r76, %r71, 7;
	mov.u32 	%r77, _ZZ14cal_phase2_blkiiE10pivot_dist;
	shl.b32 	%r78, %r70, 2;
	add.s32 	%r4, %r77, %r78;
	add.s32 	%r79, %r4, %r76;
	st.shared.u32 	[%r79], %r75;
	add.s32 	%r80, %r73, %r69;
	mov.u32 	%r81, %ctaid.x;
	mul.lo.s32 	%r82, %r81, %r72;
	shl.b32 	%r83, %r82, 5;
	add.s32 	%r84, %r80, %r83;
	mul.wide.s32 	%rd6, %r84, 4;
	add.s64 	%rd1, %rd3, %rd6;
	ld.global.u32 	%r1, [%rd1];
	mov.u32 	%r85, _ZZ14cal_phase2_blkiiE10block_dist;
	add.s32 	%r2, %r85, %r76;
	add.s32 	%r3, %r2, %r78;
	st.shared.u32 	[%r3], %r1;
	bar.sync 	0;
	ld.shared.u32 	%r86, [%r2];
	ld.shared.u32 	%r87, [%r4];
	add.s32 	%r5, %r87, %r86;
	setp.le.u32 	%p1, %r1, %r5;
	mov.u32 	%r151, %r1;
	@%p1 bra 	$L__BB2_2;
	st.shared.u32 	[%r3], %r5;
	mov.u32 	%r151, %r5;
$L__BB2_2:
	bar.sync 	0;
	ld.shared.u32 	%r88, [%r2+4];
	ld.shared.u32 	%r89, [%r4+128];
	add.s32 	%r7, %r89, %r88;
	setp.le.u32 	%p2, %r151, %r7;
	@%p2 bra 	$L__BB2_4;
	st.shared.u32 	[%r3], %r7;
	mov.u32 	%r151, %r7;
$L__BB2_4:
	bar.sync 	0;
	ld.shared.u32 	%r90, [%r2+8];
	ld.shared.u32 	%r91, [%r4+256];
	add.s32 	%r9, %r91, %r90;
	setp.le.u32 	%p3, %r151, %r9;
	@%p3 bra 	$L__BB2_6;
	st.shared.u32 	[%r3], %r9;
	mov.u32 	%r151, %r9;
$L__BB2_6:
	bar.sync 	0;
	ld.shared.u32 	%r92, [%r2+12];
	ld.shared.u32 	%r93, [%r4+384];
	add.s32 	%r11, %r93, %r92;
	setp.le.u32 	%p4, %r151, %r11;
	@%p4 bra 	$L__BB2_8;
	st.shared.u32 	[%r3], %r11;
	mov.u32 	%r151, %r11;
$L__BB2_8:
	bar.sync 	0;
	ld.shared.u32 	%r94, [%r2+16];
	ld.shared.u32 	%r95, [%r4+512];
	add.s32 	%r13, %r95, %r94;
	setp.le.u32 	%p5, %r151, %r13;
	@%p5 bra 	$L__BB2_10;
	st.shared.u32 	[%r3], %r13;
	mov.u32 	%r151, %r13;
$L__BB2_10:
	bar.sync 	0;
	ld.shared.u32 	%r96, [%r2+20];
	ld.shared.u32 	%r97, [%r4+640];
	add.s32 	%r15, %r97, %r96;
	setp.le.u32 	%p6, %r151, %r15;
	@%p6 bra 	$L__BB2_12;
	st.shared.u32 	[%r3], %r15;
	mov.u32 	%r151, %r15;
$L__BB2_12:
	bar.sync 	0;
	ld.shared.u32 	%r98, [%r2+24];
	ld.shared.u32 	%r99, [%r4+768];
	add.s32 	%r17, %r99, %r98;
	setp.le.u32 	%p7, %r151, %r17;
	@%p7 bra 	$L__BB2_14;
	st.shared.u32 	[%r3], %r17;
	mov.u32 	%r151, %r17;
$L__BB2_14:
	bar.sync 	0;
	ld.shared.u32 	%r100, [%r2+28];
	ld.shared.u32 	%r101, [%r4+896];
	add.s32 	%r19, %r101, %r100;
	setp.le.u32 	%p8, %r151, %r19;
	@%p8 bra 	$L__BB2_16;
	st.shared.u32 	[%r3], %r19;
	mov.u32 	%r151, %r19;
$L__BB2_16:
	bar.sync 	0;
	ld.shared.u32 	%r102, [%r2+32];
	ld.shared.u32 	%r103, [%r4+1024];
	add.s32 	%r21, %r103, %r102;
	setp.le.u32 	%p9, %r151, %r21;
	@%p9 bra 	$L__BB2_18;
	st.shared.u32 	[%r3], %r21;
	mov.u32 	%r151, %r21;
$L__BB2_18:
	bar.sync 	0;
	ld.shared.u32 	%r104, [%r2+36];
	ld.shared.u32 	%r105, [%r4+1152];
	add.s32 	%r23, %r105, %r104;
	setp.le.u32 	%p10, %r151, %r23;
	@%p10 bra 	$L__BB2_20;
	st.shared.u32 	[%r3], %r23;
	mov.u32 	%r151, %r23;
$L__BB2_20:
	bar.sync 	0;
	ld.shared.u32 	%r106, [%r2+40];
	ld.shared.u32 	%r107, [%r4+1280];
	add.s32 	%r25, %r107, %r106;
	setp.le.u32 	%p11, %r151, %r25;
	@%p11 bra 	$L__BB2_22;
	st.shared.u32 	[%r3], %r25;
	mov.u32 	%r151, %r25;
$L__BB2_22:
	bar.sync 	0;
	ld.shared.u32 	%r108, [%r2+44];
	ld.shared.u32 	%r109, [%r4+1408];
	add.s32 	%r27, %r109, %r108;
	setp.le.u32 	%p12, %r151, %r27;
	@%p12 bra 	$L__BB2_24;
	st.shared.u32 	[%r3], %r27;
	mov.u32 	%r151, %r27;
$L__BB2_24:
	bar.sync 	0;
	ld.shared.u32 	%r110, [%r2+48];
	ld.shared.u32 	%r111, [%r4+1536];
	add.s32 	%r29, %r111, %r110;
	setp.le.u32 	%p13, %r151, %r29;
	@%p13 bra 	$L__BB2_26;
	st.shared.u32 	[%r3], %r29;
	mov.u32 	%r151, %r29;
$L__BB2_26:
	bar.sync 	0;
	ld.shared.u32 	%r112, [%r2+52];
	ld.shared.u32 	%r113, [%r4+1664];
	add.s32 	%r31, %r113, %r112;
	setp.le.u32 	%p14, %r151, %r31;
	@%p14 bra 	$L__BB2_28;
	st.shared.u32 	[%r3], %r31;
	mov.u32 	%r151, %r31;
$L__BB2_28:
	bar.sync 	0;
	ld.shared.u32 	%r114, [%r2+56];
	ld.shared.u32 	%r115, [%r4+1792];
	add.s32 	%r33, %r115, %r114;
	setp.le.u32 	%p15, %r151, %r33;
	@%p15 bra 	$L__BB2_30;
	st.shared.u32 	[%r3], %r33;
	mov.u32 	%r151, %r33;
$L__BB2_30:
	bar.sync 	0;
	ld.shared.u32 	%r116, [%r2+60];
	ld.shared.u32 	%r117, [%r4+1920];
	add.s32 	%r35, %r117, %r116;
	setp.le.u32 	%p16, %r151, %r35;
	@%p16 bra 	$L__BB2_32;
	st.shared.u32 	[%r3], %r35;
	mov.u32 	%r151, %r35;
$L__BB2_32:
	bar.sync 	0;
	ld.shared.u32 	%r118, [%r2+64];
	ld.shared.u32 	%r119, [%r4+2048];
	add.s32 	%r37, %r119, %r118;
	setp.le.u32 	%p17, %r151, %r37;
	@%p17 bra 	$L__BB2_34;
	st.shared.u32 	[%r3], %r37;
	mov.u32 	%r151, %r37;
$L__BB2_34:
	bar.sync 	0;
	ld.shared.u32 	%r120, [%r2+68];
	ld.shared.u32 	%r121, [%r4+2176];
	add.s32 	%r39, %r121, %r120;
	setp.le.u32 	%p18, %r151, %r39;
	@%p18 bra 	$L__BB2_36;
	st.shared.u32 	[%r3], %r39;
	mov.u32 	%r151, %r39;
$L__BB2_36:
	bar.sync 	0;
	ld.shared.u32 	%r122, [%r2+72];
	ld.shared.u32 	%r123, [%r4+2304];
	add.s32 	%r41, %r123, %r122;
	setp.le.u32 	%p19, %r151, %r41;
	@%p19 bra 	$L__BB2_38;
	st.shared.u32 	[%r3], %r41;
	mov.u32 	%r151, %r41;
$L__BB2_38:
	bar.sync 	0;
	ld.shared.u32 	%r124, [%r2+76];
	ld.shared.u32 	%r125, [%r4+2432];
	add.s32 	%r43, %r125, %r124;
	setp.le.u32 	%p20, %r151, %r43;
	@%p20 bra 	$L__BB2_40;
	st.shared.u32 	[%r3], %r43;
	mov.u32 	%r151, %r43;
$L__BB2_40:
	bar.sync 	0;
	ld.shared.u32 	%r126, [%r2+80];
	ld.shared.u32 	%r127, [%r4+2560];
	add.s32 	%r45, %r127, %r126;
	setp.le.u32 	%p21, %r151, %r45;
	@%p21 bra 	$L__BB2_42;
	st.shared.u32 	[%r3], %r45;
	mov.u32 	%r151, %r45;
$L__BB2_42:
	bar.sync 	0;
	ld.shared.u32 	%r128, [%r2+84];
	ld.shared.u32 	%r129, [%r4+2688];
	add.s32 	%r47, %r129, %r128;
	setp.le.u32 	%p22, %r151, %r47;
	@%p22 bra 	$L__BB2_44;
	st.shared.u32 	[%r3], %r47;
	mov.u32 	%r151, %r47;
$L__BB2_44:
	bar.sync 	0;
	ld.shared.u32 	%r130, [%r2+88];
	ld.shared.u32 	%r131, [%r4+2816];
	add.s32 	%r49, %r131, %r130;
	setp.le.u32 	%p23, %r151, %r49;
	@%p23 bra 	$L__BB2_46;
	st.shared.u32 	[%r3], %r49;
	mov.u32 	%r151, %r49;
$L__BB2_46:
	bar.sync 	0;
	ld.shared.u32 	%r132, [%r2+92];
	ld.shared.u32 	%r133, [%r4+2944];
	add.s32 	%r51, %r133, %r132;
	setp.le.u32 	%p24, %r151, %r51;
	@%p24 bra 	$L__BB2_48;
	st.shared.u32 	[%r3], %r51;
	mov.u32 	%r151, %r51;
$L__BB2_48:
	bar.sync 	0;
	ld.shared.u32 	%r134, [%r2+96];
	ld.shared.u32 	%r135, [%r4+3072];
	add.s32 	%r53, %r135, %r134;
	setp.le.u32 	%p25, %r151, %r53;
	@%p25 bra 	$L__BB2_50;
	st.shared.u32 	[%r3], %r53;
	mov.u32 	%r151, %r53;
$L__BB2_50:
	bar.sync 	0;
	ld.shared.u32 	%r136, [%r2+100];
	ld.shared.u32 	%r137, [%r4+3200];
	add.s32 	%r55, %r137, %r136;
	setp.le.u32 	%p26, %r151, %r55;
	@%p26 bra 	$L__BB2_52;
	st.shared.u32 	[%r3], %r55;
	mov.u32 	%r151, %r55;
$L__BB2_52:
	bar.sync 	0;
	ld.shared.u32 	%r138, [%r2+104];
	ld.shared.u32 	%r139, [%r4+3328];
	add.s32 	%r57, %r139, %r138;
	setp.le.u32 	%p27, %r151, %r57;
	@%p27 bra 	$L__BB2_54;
	st.shared.u32 	[%r3], %r57;
	mov.u32 	%r151, %r57;
$L__BB2_54:
	bar.sync 	0;
	ld.shared.u32 	%r140, [%r2+108];
	ld.shared.u32 	%r141, [%r4+3456];
	add.s32 	%r59, %r141, %r140;
	setp.le.u32 	%p28, %r151, %r59;
	@%p28 bra 	$L__BB2_56;
	st.shared.u32 	[%r3], %r59;
	mov.u32 	%r151, %r59;
$L__BB2_56:
	bar.sync 	0;
	ld.shared.u32 	%r142, [%r2+112];
	ld.shared.u32 	%r143, [%r4+3584];
	add.s32 	%r61, %r143, %r142;
	setp.le.u32 	%p29, %r151, %r61;
	@%p29 bra 	$L__BB2_58;
	st.shared.u32 	[%r3], %r61;
	mov.u32 	%r151, %r61;
$L__BB2_58:
	bar.sync 	0;
	ld.shared.u32 	%r144, [%r2+116];
	ld.shared.u32 	%r145, [%r4+3712];
	add.s32 	%r63, %r145, %r144;
	setp.le.u32 	%p30, %r151, %r63;
	@%p30 bra 	$L__BB2_60;
	st.shared.u32 	[%r3], %r63;
	mov.u32 	%r151, %r63;
$L__BB2_60:
	bar.sync 	0;
	ld.shared.u32 	%r146, [%r2+120];
	ld.shared.u32 	%r147, [%r4+3840];
	add.s32 	%r65, %r147, %r146;
	setp.le.u32 	%p31, %r151, %r65;
	@%p31 bra 	$L__BB2_62;
	st.shared.u32 	[%r3], %r65;
	mov.u32 	%r151, %r65;
$L__BB2_62:
	bar.sync 	0;
	ld.shared.u32 	%r148, [%r2+124];
	ld.shared.u32 	%r149, [%r4+3968];
	add.s32 	%r67, %r149, %r148;
	setp.le.u32 	%p32, %r151, %r67;
	@%p32 bra 	$L__BB2_64;
	st.global.u32 	[%rd1], %r67;
	bra.uni 	$L__BB2_66;
$L__BB2_64:
	setp.le.u32 	%p33, %r1, %r151;
	@%p33 bra 	$L__BB2_66;
	st.global.u32 	[%rd1], %r151;
$L__BB2_66:
	ret;

}
	// .globl	_Z10cal_phase3iii
.visible .entry _Z10cal_phase3iii(
	.param .u32 _Z10cal_phase3iii_param_0,
	.param .u32 _Z10cal_phase3iii_param_1,
	.param .u32 _Z10cal_phase3iii_param_2
)
{
	.reg .pred 	%p<3>;
	.reg .b32 	%r<152>;
	.reg .b64 	%rd<9>;
	// demoted variable
	.shared .align 4 .b8 _ZZ10cal_phase3iiiE10pvRow_dist[4096];
	// demoted variable
	.shared .align 4 .b8 _ZZ10cal_phase3iiiE10pvCol_dist[4096];
	ld.param.u32 	%r3, [_Z10cal_phase3iii_param_0];
	ld.param.u32 	%r4, [_Z10cal_phase3iii_param_1];
	ld.param.u32 	%r5, [_Z10cal_phase3iii_param_2];
	mov.u32 	%r6, %ctaid.x;
	sub.s32 	%r7, %r6, %r5;
	shl.b32 	%r1, %r7, 5;
	setp.eq.s32 	%p1, %r1, 0;
	@%p1 bra 	$L__BB3_3;
	mov.u32 	%r8, %tid.x;
	mov.u32 	%r9, %tid.y;
	ld.const.u32 	%r10, [pitch_d];
	mad.lo.s32 	%r11, %r10, %r9, %r8;
	ld.const.u64 	%rd2, [Dist];
	cvta.to.global.u64 	%rd3, %rd2;
	add.s32 	%r12, %r1, %r3;
	add.s32 	%r13, %r12, %r11;
	mul.wide.s32 	%rd4, %r13, 4;
	add.s64 	%rd5, %rd3, %rd4;
	ld.global.u32 	%r14, [%rd5];
	shl.b32 	%r15, %r9, 7;
	mov.u32 	%r16, _ZZ10cal_phase3iiiE10pvRow_dist;
	shl.b32 	%r17, %r8, 2;
	add.s32 	%r18, %r16, %r17;
	add.s32 	%r19, %r18, %r15;
	st.shared.u32 	[%r19], %r14;
	add.s32 	%r20, %r11, %r4;
	mul.wide.s32 	%rd6, %r20, 4;
	add.s64 	%rd7, %rd3, %rd6;
	ld.global.u32 	%r21, [%rd7];
	mov.u32 	%r22, _ZZ10cal_phase3iiiE10pvCol_dist;
	add.s32 	%r23, %r22, %r15;
	add.s32 	%r24, %r23, %r17;
	st.shared.u32 	[%r24], %r21;
	bar.sync 	0;
	ld.shared.u32 	%r25, [%r23];
	ld.shared.u32 	%r26, [%r18];
	add.s32 	%r27, %r26, %r25;
	ld.shared.u32 	%r28, [%r23+4];
	ld.shared.u32 	%r29, [%r18+128];
	add.s32 	%r30, %r29, %r28;
	mul.wide.s32 	%rd8, %r1, 4;
	add.s64 	%rd1, %rd7, %rd8;
	min.u32 	%r31, %r27, %r30;
	ld.global.u32 	%r32, [%rd1];
	ld.shared.u32 	%r33, [%r23+8];
	ld.shared.u32 	%r34, [%r18+256];
	add.s32 	%r35, %r34, %r33;
	ld.shared.u32 	%r36, [%r23+12];
	ld.shared.u32 	%r37, [%r18+384];
	add.s32 	%r38, %r37, %r36;
	min.u32 	%r39, %r31, %r35;
	min.u32 	%r40, %r39, %r38;
	ld.shared.u32 	%r41, [%r23+16];
	ld.shared.u32 	%r42, [%r18+512];
	add.s32 	%r43, %r42, %r41;
	ld.shared.u32 	%r44, [%r23+20];
	ld.shared.u32 	%r45, [%r18+640];
	add.s32 	%r46, %r45, %r44;
	min.u32 	%r47, %r40, %r43;
	min.u32 	%r48, %r47, %r46;
	ld.shared.u32 	%r49, [%r23+24];
	ld.shared.u32 	%r50, [%r18+768];
	add.s32 	%r51, %r50, %r49;
	ld.shared.u32 	%r52, [%r23+28];
	ld.shared.u32 	%r53, [%r18+896];
	add.s32 	%r54, %r53, %r52;
	min.u32 	%r55, %r48, %r51;
	min.u32 	%r56, %r55, %r54;
	ld.shared.u32 	%r57, [%r23+32];
	ld.shared.u32 	%r58, [%r18+1024];
	add.s32 	%r59, %r58, %r57;
	ld.shared.u32 	%r60, [%r23+36];
	ld.shared.u32 	%r61, [%r18+1152];
	add.s32 	%r62, %r61, %r60;
	min.u32 	%r63, %r56, %r59;
	min.u32 	%r64, %r63, %r62;
	ld.shared.u32 	%r65, [%r23+40];
	ld.shared.u32 	%r66, [%r18+1280];
	add.s32 	%r67, %r66, %r65;
	ld.shared.u32 	%r68, [%r23+44];
	ld.shared.u32 	%r69, [%r18+1408];
	add.s32 	%r70, %r69, %r68;
	min.u32 	%r71, %r64, %r67;
	min.u32 	%r72, %r71, %r70;
	ld.shared.u32 	%r73, [%r23+48];
	ld.shared.u32 	%r74, [%r18+1536];
	add.s32 	%r75, %r74, %r73;
	ld.shared.u32 	%r76, [%r23+52];
	ld.shared.u32 	%r77, [%r18+1664];
	add.s32 	%r78, %r77, %r76;
	min.u32 	%r79, %r72, %r75;
	min.u32 	%r80, %r79, %r78;
	ld.shared.u32 	%r81, [%r23+56];
	ld.shared.u32 	%r82, [%r18+1792];
	add.s32 	%r83, %r82, %r81;
	ld.shared.u32 	%r84, [%r23+60];
	ld.shared.u32 	%r85, [%r18+1920];
	add.s32 	%r86, %r85, %r84;
	min.u32 	%r87, %r80, %r83;
	min.u32 	%r88, %r87, %r86;
	ld.shared.u32 	%r89, [%r23+64];
	ld.shared.u32 	%r90, [%r18+2048];
	add.s32 	%r91, %r90, %r89;
	ld.shared.u32 	%r92, [%r23+68];
	ld.shared.u32 	%r93, [%r18+2176];
	add.s32 	%r94, %r93, %r92;
	min.u32 	%r95, %r88, %r91;
	min.u32 	%r96, %r95, %r94;
	ld.shared.u32 	%r97, [%r23+72];
	ld.shared.u32 	%r98, [%r18+2304];
	add.s32 	%r99, %r98, %r97;
	ld.shared.u32 	%r100, [%r23+76];
	ld.shared.u32 	%r101, [%r18+2432];
	add.s32 	%r102, %r101, %r100;
	min.u32 	%r103, %r96, %r99;
	min.u32 	%r104, %r103, %r102;
	ld.shared.u32 	%r105, [%r23+80];
	ld.shared.u32 	%r106, [%r18+2560];
	add.s32 	%r107, %r106, %r105;
	ld.shared.u32 	%r108, [%r23+84];
	ld.shared.u32 	%r109, [%r18+2688];
	add.s32 	%r110, %r109, %r108;
	min.u32 	%r111, %r104, %r107;
	min.u32 	%r112, %r111, %r110;
	ld.shared.u32 	%r113, [%r23+88];
	ld.shared.u32 	%r114, [%r18+2816];
	add.s32 	%r115, %r114, %r113;
	ld.shared.u32 	%r116, [%r23+92];
	ld.shared.u32 	%r117, [%r18+2944];
	add.s32 	%r118, %r117, %r116;
	min.u32 	%r119, %r112, %r115;
	min.u32 	%r120, %r119, %r118;
	ld.shared.u32 	%r121, [%r23+96];
	ld.shared.u32 	%r122, [%r18+3072];
	add.s32 	%r123, %r122, %r121;
	ld.shared.u32 	%r124, [%r23+100];
	ld.shared.u32 	%r125, [%r18+3200];
	add.s32 	%r126, %r125, %r124;
	min.u32 	%r127, %r120, %r123;
	min.u32 	%r128, %r127, %r126;
	ld.shared.u32 	%r129, [%r23+104];
	ld.shared.u32 	%r130, [%r18+3328];
	add.s32 	%r131, %r130, %r129;
	ld.shared.u32 	%r132, [%r23+108];
	ld.shared.u32 	%r133, [%r18+3456];
	add.s32 	%r134, %r133, %r132;
	min.u32 	%r135, %r128, %r131;
	min.u32 	%r136, %r135, %r134;
	ld.shared.u32 	%r137, [%r23+112];
	ld.shared.u32 	%r138, [%r18+3584];
	add.s32 	%r139, %r138, %r137;
	ld.shared.u32 	%r140, [%r23+116];
	ld.shared.u32 	%r141, [%r18+3712];
	add.s32 	%r142, %r141, %r140;
	min.u32 	%r143, %r136, %r139;
	min.u32 	%r144, %r143, %r142;
	ld.shared.u32 	%r145, [%r23+120];
	ld.shared.u32 	%r146, [%r18+3840];
	add.s32 	%r147, %r146, %r145;
	ld.shared.u32 	%r148, [%r23+124];
	ld.shared.u32 	%r149, [%r18+3968];
	add.s32 	%r150, %r149, %r148;
	min.u32 	%r151, %r144, %r147;
	min.u32 	%r2, %r151, %r150;
	setp.le.u32 	%p2, %r32, %r2;
	@%p2 bra 	$L__BB3_3;
	st.global.u32 	[%rd1], %r2;
$L__BB3_3:
	ret;

}
	// .globl	_Z12cal_phase3_2iii
.visible .entry _Z12cal_phase3_2iii(
	.param .u32 _Z12cal_phase3_2iii_param_0,
	.param .u32 _Z12cal_phase3_2iii_param_1,
	.param .u32 _Z12cal_phase3_2iii_param_2
)
{
	.reg .pred 	%p<4>;
	.reg .b32 	%r<259>;
	.reg .b64 	%rd<12>;
	// demoted variable
	.shared .align 4 .b8 _ZZ12cal_phase3_2iiiE9pvR1_dist[4096];
	// demoted variable
	.shared .align 4 .b8 _ZZ12cal_phase3_2iiiE9pvC1_dist[4096];
	// demoted variable
	.shared .align 4 .b8 _ZZ12cal_phase3_2iiiE9pvC2_dist[4096];
	ld.param.u32 	%r39, [_Z12cal_phase3_2iii_param_2];
	mov.u32 	%r40, %ctaid.x;
	sub.s32 	%r41, %r40, %r39;
	shl.b32 	%r42, %r41, 5;
	setp.eq.s32 	%p1, %r42, 0;
	@%p1 bra 	$L__BB4_5;
	ld.param.u32 	%r258, [_Z12cal_phase3_2iii_param_2];
	ld.param.u32 	%r257, [_Z12cal_phase3_2iii_param_1];
	ld.param.u32 	%r256, [_Z12cal_phase3_2iii_param_0];
	mov.u32 	%r43, %tid.x;
	mov.u32 	%r44, %tid.y;
	ld.const.u32 	%r45, [pitch_d];
	mad.lo.s32 	%r46, %r45, %r44, %r43;
	ld.const.u64 	%rd3, [Dist];
	cvta.to.global.u64 	%rd4, %rd3;
	mov.u32 	%r47, %ctaid.x;
	sub.s32 	%r48, %r47, %r258;
	shl.b32 	%r49, %r48, 5;
	add.s32 	%r50, %r49, %r256;
	add.s32 	%r51, %r50, %r46;
	mul.wide.s32 	%rd5, %r51, 4;
	add.s64 	%rd6, %rd4, %rd5;
	ld.global.u32 	%r52, [%rd6];
	shl.b32 	%r53, %r44, 7;
	mov.u32 	%r54, _ZZ12cal_phase3_2iiiE9pvR1_dist;
	shl.b32 	%r55, %r43, 2;
	add.s32 	%r56, %r54, %r55;
	add.s32 	%r57, %r56, %r53;
	st.shared.u32 	[%r57], %r52;
	add.s32 	%r58, %r46, %r257;
	mul.wide.s32 	%rd7, %r58, 4;
	add.s64 	%rd8, %rd4, %rd7;
	ld.global.u32 	%r59, [%rd8];
	mov.u32 	%r60, _ZZ12cal_phase3_2iiiE9pvC1_dist;
	add.s32 	%r61, %r60, %r53;
	add.s32 	%r62, %r61, %r55;
	st.shared.u32 	[%r62], %r59;
	shl.b32 	%r63, %r45, 5;
	mul.wide.s32 	%rd9, %r63, 4;
	add.s64 	%rd10, %rd8, %rd9;
	ld.global.u32 	%r64, [%rd10];
	mov.u32 	%r65, _ZZ12cal_phase3_2iiiE9pvC2_dist;
	add.s32 	%r1, %r65, %r53;
	add.s32 	%r66, %r1, %r55;
	st.shared.u32 	[%r66], %r64;
	bar.sync 	0;
	ld.shared.u32 	%r67, [%r56];
	ld.shared.u32 	%r68, [%r56+128];
	ld.shared.u32 	%r69, [%r61];
	add.s32 	%r70, %r67, %r69;
	ld.shared.u32 	%r71, [%r61+4];
	add.s32 	%r72, %r68, %r71;
	mul.wide.s32 	%rd11, %r49, 4;
	add.s64 	%rd1, %rd8, %rd11;
	add.s64 	%rd2, %rd10, %rd11;
	ld.global.u32 	%r2, [%rd2];
	min.u32 	%r73, %r70, %r72;
	ld.shared.u32 	%r74, [%r1];
	add.s32 	%r3, %r67, %r74;
	ld.shared.u32 	%r75, [%r1+4];
	add.s32 	%r4, %r68, %r75;
	ld.global.u32 	%r76, [%rd1];
	ld.shared.u32 	%r5, [%r56+256];
	ld.shared.u32 	%r6, [%r56+384];
	ld.shared.u32 	%r77, [%r61+8];
	add.s32 	%r78, %r5, %r77;
	ld.shared.u32 	%r79, [%r61+12];
	add.s32 	%r80, %r6, %r79;
	min.u32 	%r81, %r73, %r78;
	min.u32 	%r82, %r81, %r80;
	ld.shared.u32 	%r7, [%r56+512];
	ld.shared.u32 	%r8, [%r56+640];
	ld.shared.u32 	%r83, [%r61+16];
	add.s32 	%r84, %r7, %r83;
	ld.shared.u32 	%r85, [%r61+20];
	add.s32 	%r86, %r8, %r85;
	min.u32 	%r87, %r82, %r84;
	min.u32 	%r88, %r87, %r86;
	ld.shared.u32 	%r9, [%r56+768];
	ld.shared.u32 	%r10, [%r56+896];
	ld.shared.u32 	%r89, [%r61+24];
	add.s32 	%r90, %r9, %r89;
	ld.shared.u32 	%r91, [%r61+28];
	add.s32 	%r92, %r10, %r91;
	min.u32 	%r93, %r88, %r90;
	min.u32 	%r94, %r93, %r92;
	ld.shared.u32 	%r11, [%r56+1024];
	ld.shared.u32 	%r12, [%r56+1152];
	ld.shared.u32 	%r95, [%r61+32];
	add.s32 	%r96, %r11, %r95;
	ld.shared.u32 	%r97, [%r61+36];
	add.s32 	%r98, %r12, %r97;
	min.u32 	%r99, %r94, %r96;
	min.u32 	%r100, %r99, %r98;
	ld.shared.u32 	%r13, [%r56+1280];
	ld.shared.u32 	%r14, [%r56+1408];
	ld.shared.u32 	%r101, [%r61+40];
	add.s32 	%r102, %r13, %r101;
	ld.shared.u32 	%r103, [%r61+44];
	add.s32 	%r104, %r14, %r103;
	min.u32 	%r105, %r100, %r102;
	min.u32 	%r106, %r105, %r104;
	ld.shared.u32 	%r15, [%r56+1536];
	ld.shared.u32 	%r16, [%r56+1664];
	ld.shared.u32 	%r107, [%r61+48];
	add.s32 	%r108, %r15, %r107;
	ld.shared.u32 	%r109, [%r61+52];
	add.s32 	%r110, %r16, %r109;
	min.u32 	%r111, %r106, %r108;
	min.u32 	%r112, %r111, %r110;
	ld.shared.u32 	%r17, [%r56+1792];
	ld.shared.u32 	%r18, [%r56+1920];
	ld.shared.u32 	%r113, [%r61+56];
	add.s32 	%r114, %r17, %r113;
	ld.shared.u32 	%r115, [%r61+60];
	add.s32 	%r116, %r18, %r115;
	min.u32 	%r117, %r112, %r114;
	min.u32 	%r118, %r117, %r116;
	ld.shared.u32 	%r19, [%r56+2048];
	ld.shared.u32 	%r20, [%r56+2176];
	ld.shared.u32 	%r119, [%r61+64];
	add.s32 	%r120, %r19, %r119;
	ld.shared.u32 	%r121, [%r61+68];
	add.s32 	%r122, %r20, %r121;
	min.u32 	%r123, %r118, %r120;
	min.u32 	%r124, %r123, %r122;
	ld.shared.u32 	%r21, [%r56+2304];
	ld.shared.u32 	%r22, [%r56+2432];
	ld.shared.u32 	%r125, [%r61+72];
	add.s32 	%r126, %r21, %r125;
	ld.shared.u32 	%r127, [%r61+76];
	add.s32 	%r128, %r22, %r127;
	min.u32 	%r129, %r124, %r126;
	min.u32 	%r130, %r129, %r128;
	ld.shared.u32 	%r23, [%r56+2560];
	ld.shared.u32 	%r24, [%r56+2688];
	ld.shared.u32 	%r131, [%r61+80];
	add.s32 	%r132, %r23, %r131;
	ld.shared.u32 	%r133, [%r61+84];
	add.s32 	%r134, %r24, %r133;
	min.u32 	%r135, %r130, %r132;
	min.u32 	%r136, %r135, %r134;
	ld.shared.u32 	%r25, [%r56+2816];
	ld.shared.u32 	%r26, [%r56+2944];
	ld.shared.u32 	%r137, [%r61+88];
	add.s32 	%r138, %r25, %r137;
	ld.shared.u32 	%r139, [%r61+92];
	add.s32 	%r140, %r26, %r139;
	min.u32 	%r141, %r136, %r138;
	min.u32 	%r142, %r141, %r140;
	ld.shared.u32 	%r27, [%r56+3072];
	ld.shared.u32 	%r28, [%r56+3200];
	ld.shared.u32 	%r143, [%r61+96];
	add.s32 	%r144, %r27, %r143;
	ld.shared.u32 	%r145, [%r61+100];
	add.s32 	%r146, %r28, %r145;
	min.u32 	%r147, %r142, %r144;
	min.u32 	%r148, %r147, %r146;
	ld.shared.u32 	%r29, [%r56+3328];
	ld.shared.u32 	%r30, [%r56+3456];
	ld.shared.u32 	%r149, [%r61+104];
	add.s32 	%r150, %r29, %r149;
	ld.shared.u32 	%r151, [%r61+108];
	add.s32 	%r152, %r30, %r151;
	min.u32 	%r153, %r148, %r150;
	min.u32 	%r154, %r153, %r152;
	ld.shared.u32 	%r31, [%r56+3584];
	ld.shared.u32 	%r32, [%r56+3712];
	ld.shared.u32 	%r155, [%r61+112];
	add.s32 	%r156, %r31, %r155;
	ld.shared.u32 	%r157, [%r61+116];
	add.s32 	%r158, %r32, %r157;
	min.u32 	%r159, %r154, %r156;
	min.u32 	%r160, %r159, %r158;
	ld.shared.u32 	%r33, [%r56+3840];
	ld.shared.u32 	%r34, [%r56+3968];
	ld.shared.u32 	%r161, [%r61+120];
	add.s32 	%r162, %r33, %r161;
	ld.shared.u32 	%r163, [%r61+124];
	add.s32 	%r164, %r34, %r163;
	min.u32 	%r165, %r160, %r162;
	min.u32 	%r35, %r165, %r164;
	setp.le.u32 	%p2, %r76, %r35;
	@%p2 bra 	$L__BB4_3;
	st.global.u32 	[%rd1], %r35;
$L__BB4_3:
	min.u32 	%r166, %r3, %r4;
	ld.shared.u32 	%r167, [%r1+8];
	add.s32 	%r168, %r5, %r167;
	ld.shared.u32 	%r169, [%r1+12];
	add.s32 	%r170, %r6, %r169;
	min.u32 	%r171, %r166, %r168;
	min.u32 	%r172, %r171, %r170;
	ld.shared.u32 	%r173, [%r1+16];
	add.s32 	%r174, %r7, %r173;
	ld.shared.u32 	%r175, [%r1+20];
	add.s32 	%r176, %r8, %r175;
	min.u32 	%r177, %r172, %r174;
	min.u32 	%r178, %r177, %r176;
	ld.shared.u32 	%r179, [%r1+24];
	add.s32 	%r180, %r9, %r179;
	ld.shared.u32 	%r181, [%r1+28];
	add.s32 	%r182, %r10, %r181;
	min.u32 	%r183, %r178, %r180;
	min.u32 	%r184, %r183, %r182;
	ld.shared.u32 	%r185, [%r1+32];
	add.s32 	%r186, %r11, %r185;
	ld.shared.u32 	%r187, [%r1+36];
	add.s32 	%r188, %r12, %r187;
	min.u32 	%r189, %r184, %r186;
	min.u32 	%r190, %r189, %r188;
	ld.shared.u32 	%r191, [%r1+40];
	add.s32 	%r192, %r13, %r191;
	ld.shared.u32 	%r193, [%r1+44];
	add.s32 	%r194, %r14, %r193;
	min.u32 	%r195, %r190, %r192;
	min.u32 	%r196, %r195, %r194;
	ld.shared.u32 	%r197, [%r1+48];
	add.s32 	%r198, %r15, %r197;
	ld.shared.u32 	%r199, [%r1+52];
	add.s32 	%r200, %r16, %r199;
	min.u32 	%r201, %r196, %r198;
	min.u32 	%r202, %r201, %r200;
	ld.shared.u32 	%r203, [%r1+56];
	add.s32 	%r204, %r17, %r203;
	ld.shared.u32 	%r205, [%r1+60];
	add.s32 	%r206, %r18, %r205;
	min.u32 	%r207, %r202, %r204;
	min.u32 	%r208, %r207, %r206;
	ld.shared.u32 	%r209, [%r1+64];
	add.s32 	%r210, %r19, %r209;
	ld.shared.u32 	%r211, [%r1+68];
	add.s32 	%r212, %r20, %r211;
	min.u32 	%r213, %r208, %r210;
	min.u32 	%r214, %r213, %r212;
	ld.shared.u32 	%r215, [%r1+72];
	add.s32 	%r216, %r21, %r215;
	ld.shared.u32 	%r217, [%r1+76];
	add.s32 	%r218, %r22, %r217;
	min.u32 	%r219, %r214, %r216;
	min.u32 	%r220, %r219, %r218;
	ld.shared.u32 	%r221, [%r1+80];
	add.s32 	%r222, %r23, %r221;
	ld.shared.u32 	%r223, [%r1+84];
	add.s32 	%r224, %r24, %r223;
	min.u32 	%r225, %r220, %r222;
	min.u32 	%r226, %r225, %r224;
	ld.shared.u32 	%r227, [%r1+88];
	add.s32 	%r228, %r25, %r227;
	ld.shared.u32 	%r229, [%r1+92];
	add.s32 	%r230, %r26, %r229;
	min.u32 	%r231, %r226, %r228;
	min.u32 	%r232, %r231, %r230;
	ld.shared.u32 	%r233, [%r1+96];
	add.s32 	%r234, %r27, %r233;
	ld.shared.u32 	%r235, [%r1+100];
	add.s32 	%r236, %r28, %r235;
	min.u32 	%r237, %r232, %r234;
	min.u32 	%r238, %r237, %r236;
	ld.shared.u32 	%r239, [%r1+104];
	add.s32 	%r240, %r29, %r239;
	ld.shared.u32 	%r241, [%r1+108];
	add.s32 	%r242, %r30, %r241;
	min.u32 	%r243, %r238, %r240;
	min.u32 	%r244, %r243, %r242;
	ld.shared.u32 	%r245, [%r1+112];
	add.s32 	%r246, %r31, %r245;
	ld.shared.u32 	%r247, [%r1+116];
	add.s32 	%r248, %r32, %r247;
	min.u32 	%r249, %r244, %r246;
	min.u32 	%r250, %r249, %r248;
	ld.shared.u32 	%r251, [%r1+120];
	add.s32 	%r252, %r33, %r251;
	ld.shared.u32 	%r253, [%r1+124];
	add.s32 	%r254, %r34, %r253;
	min.u32 	%r255, %r250, %r252;
	min.u32 	%r36, %r255, %r254;
	setp.le.u32 	%p3, %r2, %r36;
	@%p3 bra 	$L__BB4_5;
	st.global.u32 	[%rd2], %r36;
$L__BB4_5:
	ret;

}


// ===== COMPILED SASS (sm_100) =====

	.target	sm_100

	.elftype	@"ET_EXEC"


//--------------------- .note.nv.tkinfo           --------------------------
	.section	.note.nv.tkinfo,"",@"SHT_NOTE"
	.sectionflags	@"SHF_NOTE_NV_TKINFO"
	.tkinfo
        /*0018*/ 	.word	0x00000002
        /*0030*/ 	.string	""
        /*0030*/ 	.string	"ptxas"
        /*0030*/ 	.string	"Cuda compilation tools, release 13.0, V13.0.88"
        /*0030*/ 	.string	"Build cuda_13.0.r13.0/compiler.36424714_0"
        /*0030*/ 	.string	"-arch sm_100 -m 64 "



//--------------------- .note.nv.cuinfo           --------------------------
	.section	.note.nv.cuinfo,"",@"SHT_NOTE"
	.sectionflags	@"SHF_NOTE_NV_CUINFO"
        /*0018*/ 	.short	0x0002
        /*001a*/ 	.short	0x0064
        /*001c*/ 	.short	0x0082
	.zero		2


//--------------------- .nv.info                  --------------------------
	.section	.nv.info,"",@"SHT_CUDA_INFO"
	.align	4


	//----- nvinfo : EIATTR_REGCOUNT
	.align		4
        /*0000*/ 	.byte	0x04, 0x2f
        /*0002*/ 	.short	(.L_3 - .L_2)
	.align		4
.L_2:
        /*0004*/ 	.word	index@(_Z10cal_phase1i)
        /*0008*/ 	.word	0x00000010


	//----- nvinfo : EIATTR_FRAME_SIZE
	.align		4
.L_3:
        /*000c*/ 	.byte	0x04, 0x11
        /*000e*/ 	.short	(.L_5 - .L_4)
	.align		4
.L_4:
        /*0010*/ 	.word	index@(_Z10cal_phase1i)
        /*0014*/ 	.word	0x00000000


	//----- nvinfo : EIATTR_REGCOUNT
	.align		4
.L_5:
        /*0018*/ 	.byte	0x04, 0x2f
        /*001a*/ 	.short	(.L_7 - .L_6)
	.align		4
.L_6:
        /*001c*/ 	.word	index@(_Z14cal_phase2_rowii)
        /*0020*/ 	.word	0x00000010


	//----- nvinfo : EIATTR_FRAME_SIZE
	.align		4
.L_7:
        /*0024*/ 	.byte	0x04, 0x11
        /*0026*/ 	.short	(.L_9 - .L_8)
	.align		4
.L_8:
        /*0028*/ 	.word	index@(_Z14cal_phase2_rowii)
        /*002c*/ 	.word	0x00000000


	//----- nvinfo : EIATTR_REGCOUNT
	.align		4
.L_9:
        /*0030*/ 	.byte	0x04, 0x2f
        /*0032*/ 	.short	(.L_11 - .L_10)
	.align		4
.L_10:
        /*0034*/ 	.word	index@(_Z14cal_phase2_blkii)
        /*0038*/ 	.word	0x0000000f


	//----- nvinfo : EIATTR_FRAME_SIZE
	.align		4
.L_11:
        /*003c*/ 	.byte	0x04, 0x11
        /*003e*/ 	.short	(.L_13 - .L_12)
	.align		4
.L_12:
        /*0040*/ 	.word	index@(_Z14cal_phase2_blkii)
        /*0044*/ 	.word	0x00000000


	//----- nvinfo : EIATTR_REGCOUNT
	.align		4
.L_13:
        /*0048*/ 	.byte	0x04, 0x2f
        /*004a*/ 	.short	(.L_15 - .L_14)
	.align		4
.L_14:
        /*004c*/ 	.word	index@(_Z10cal_phase3iii)
        /*0050*/ 	.word	0x0000001e


	//----- nvinfo : EIATTR_FRAME_SIZE
	.align		4
.L_15:
        /*0054*/ 	.byte	0x04, 0x11
        /*0056*/ 	.short	(.L_17 - .L_16)
	.align		4
.L_16:
        /*0058*/ 	.word	index@(_Z10cal_phase3iii)
        /*005c*/ 	.word	0x00000000


	//----- nvinfo : EIATTR_REGCOUNT
	.align		4
.L_17:
        /*0060*/ 	.byte	0x04, 0x2f
        /*0062*/ 	.short	(.L_19 - .L_18)
	.align		4
.L_18:
        /*0064*/ 	.word	index@(_Z12cal_phase3_2iii)
        /*0068*/ 	.word	0x00000020


	//----- nvinfo : EIATTR_FRAME_SIZE
	.align		4
.L_19:
        /*006c*/ 	.byte	0x04, 0x11
        /*006e*/ 	.short	(.L_21 - .L_20)
	.align		4
.L_20:
        /*0070*/ 	.word	index@(_Z12cal_phase3_2iii)
        /*0074*/ 	.word	0x00000000


	//----- nvinfo : EIATTR_MIN_STACK_SIZE
	.align		4
.L_21:
        /*0078*/ 	.byte	0x04, 0x12
        /*007a*/ 	.short	(.L_23 - .L_22)
	.align		4
.L_22:
        /*007c*/ 	.word	index@(_Z12cal_phase3_2iii)
        /*0080*/ 	.word	0x00000000


	//----- nvinfo : EIATTR_MIN_STACK_SIZE
	.align		4
.L_23:
        /*0084*/ 	.byte	0x04, 0x12
        /*0086*/ 	.short	(.L_25 - .L_24)
	.align		4
.L_24:
        /*0088*/ 	.word	index@(_Z10cal_phase3iii)
        /*008c*/ 	.word	0x00000000


	//----- nvinfo : EIATTR_MIN_STACK_SIZE
	.align		4
.L_25:
        /*0090*/ 	.byte	0x04, 0x12
        /*0092*/ 	.short	(.L_27 - .L_26)
	.align		4
.L_26:
        /*0094*/ 	.word	index@(_Z14cal_phase2_blkii)
        /*0098*/ 	.word	0x00000000


	//----- nvinfo : EIATTR_MIN_STACK_SIZE
	.align		4
.L_27:
        /*009c*/ 	.byte	0x04, 0x12
        /*009e*/ 	.short	(.L_29 - .L_28)
	.align		4
.L_28:
        /*00a0*/ 	.word	index@(_Z14cal_phase2_rowii)
        /*00a4*/ 	.word	0x00000000


	//----- nvinfo : EIATTR_MIN_STACK_SIZE
	.align		4
.L_29:
        /*00a8*/ 	.byte	0x04, 0x12
        /*00aa*/ 	.short	(.L_31 - .L_30)
	.align		4
.L_30:
        /*00ac*/ 	.word	index@(_Z10cal_phase1i)
        /*00b0*/ 	.word	0x00000000
.L_31:


//--------------------- .nv.compat                --------------------------
	.section	.nv.compat,"",@"SHT_CUDA_COMPAT_INFO"
	.align	4
        /*0000*/ 	.byte	0x02, 0x09, 0x00, 0x00, 0x02, 0x02, 0x01, 0x00, 0x02, 0x05, 0x05, 0x00, 0x03, 0x07, 0x01, 0x01
        /*0010*/ 	.byte	0x02, 0x03, 0x00, 0x00, 0x02, 0x06, 0x01, 0x00, 0x04, 0x0b, 0x08, 0x00, 0x09, 0x00, 0x00, 0x00
        /*0020*/ 	.byte	0x00, 0x00, 0x00, 0x00


//--------------------- .nv.info._Z12cal_phase3_2iii --------------------------
	.section	.nv.info._Z12cal_phase3_2iii,"",@"SHT_CUDA_INFO"
	.sectionflags	@""
	.align	4


	//----- nvinfo : EIATTR_CUDA_API_VERSION
	.align		4
        /*0000*/ 	.byte	0x04, 0x37
        /*0002*/ 	.short	(.L_33 - .L_32)
.L_32:
        /*0004*/ 	.word	0x00000082


	//----- nvinfo : EIATTR_KPARAM_INFO
	.align		4
.L_33:
        /*0008*/ 	.byte	0x04, 0x17
        /*000a*/ 	.short	(.L_35 - .L_34)
.L_34:
        /*000c*/ 	.word	0x00000000
        /*0010*/ 	.short	0x0002
        /*0012*/ 	.short	0x0008
        /*0014*/ 	.byte	0x00, 0xf0, 0x11, 0x00


	//----- nvinfo : EIATTR_KPARAM_INFO
	.align		4
.L_35:
        /*0018*/ 	.byte	0x04, 0x17
        /*001a*/ 	.short	(.L_37 - .L_36)
.L_36:
        /*001c*/ 	.word	0x00000000
        /*0020*/ 	.short	0x0001
        /*0022*/ 	.short	0x0004
        /*0024*/ 	.byte	0x00, 0xf0, 0x11, 0x00


	//----- nvinfo : EIATTR_KPARAM_INFO
	.align		4
.L_37:
        /*0028*/ 	.byte	0x04, 0x17
        /*002a*/ 	.short	(.L_39 - .L_38)
.L_38:
        /*002c*/ 	.word	0x00000000
        /*0030*/ 	.short	0x0000
        /*0032*/ 	.short	0x0000
        /*0034*/ 	.byte	0x00, 0xf0, 0x11, 0x00


	//----- nvinfo : EIATTR_SPARSE_MMA_MASK
	.align		4
.L_39:
        /*0038*/ 	.byte	0x03, 0x50
        /*003a*/ 	.short	0x0000


	//----- nvinfo : EIATTR_MAXREG_COUNT
	.align		4
        /*003c*/ 	.byte	0x03, 0x1b
        /*003e*/ 	.short	0x00ff


	//----- nvinfo : EIATTR_NUM_BARRIERS
	.align		4
        /*0040*/ 	.byte	0x02, 0x4c
        /*0042*/ 	.byte	0x01
	.zero		1


	//----- nvinfo : EIATTR_MERCURY_ISA_VERSION
	.align		4
        /*0044*/ 	.byte	0x03, 0x5f
        /*0046*/ 	.short	0x0101


	//----- nvinfo : EIATTR_VRC_CTA_INIT_COUNT
	.align		4
        /*0048*/ 	.byte	0x02, 0x4a
	.zero		1
	.zero		1


	//----- nvinfo : EIATTR_EXIT_INSTR_OFFSETS
	.align		4
        /*004c*/ 	.byte	0x04, 0x1c
        /*004e*/ 	.short	(.L_41 - .L_40)


	//   ....[0]....
.L_40:
        /*0050*/ 	.word	0x00000060


	//   ....[1]....
        /*0054*/ 	.word	0x00000a00


	//   ....[2]....
        /*0058*/ 	.word	0x00000a20


	//----- nvinfo : EIATTR_CBANK_PARAM_SIZE
	.align		4
.L_41:
        /*005c*/ 	.byte	0x03, 0x19
        /*005e*/ 	.short	0x000c


	//----- nvinfo : EIATTR_PARAM_CBANK
	.align		4
        /*0060*/ 	.byte	0x04, 0x0a
        /*0062*/ 	.short	(.L_43 - .L_42)
	.align		4
.L_42:
        /*0064*/ 	.word	index@(.nv.constant0._Z12cal_phase3_2iii)
        /*0068*/ 	.short	0x0380
        /*006a*/ 	.short	0x000c


	//----- nvinfo : EIATTR_SW_WAR
	.align		4
.L_43:
        /*006c*/ 	.byte	0x04, 0x36
        /*006e*/ 	.short	(.L_45 - .L_44)
.L_44:
        /*0070*/ 	.word	0x00000008
.L_45:


//--------------------- .nv.info._Z10cal_phase3iii --------------------------
	.section	.nv.info._Z10cal_phase3iii,"",@"SHT_CUDA_INFO"
	.sectionflags	@""
	.align	4


	//----- nvinfo : EIATTR_CUDA_API_VERSION
	.align		4
        /*0000*/ 	.byte	0x04, 0x37
        /*0002*/ 	.short	(.L_47 - .L_46)
.L_46:
        /*0004*/ 	.word	0x00000082


	//----- nvinfo : EIATTR_KPARAM_INFO
	.align		4
.L_47:
        /*0008*/ 	.byte	0x04, 0x17
        /*000a*/ 	.short	(.L_49 - .L_48)
.L_48:
        /*000c*/ 	.word	0x00000000
        /*0010*/ 	.short	0x0002
        /*0012*/ 	.short	0x0008
        /*0014*/ 	.byte	0x00, 0xf0, 0x11, 0x00


	//----- nvinfo : EIATTR_KPARAM_INFO
	.align		4
.L_49:
        /*0018*/ 	.byte	0x04, 0x17
        /*001a*/ 	.short	(.L_51 - .L_50)
.L_50:
        /*001c*/ 	.word	0x00000000
        /*0020*/ 	.short	0x0001
        /*0022*/ 	.short	0x0004
        /*0024*/ 	.byte	0x00, 0xf0, 0x11, 0x00


	//----- nvinfo : EIATTR_KPARAM_INFO
	.align		4
.L_51:
        /*0028*/ 	.byte	0x04, 0x17
        /*002a*/ 	.short	(.L_53 - .L_52)
.L_52:
        /*002c*/ 	.word	0x00000000
        /*0030*/ 	.short	0x0000
        /*0032*/ 	.short	0x0000
        /*0034*/ 	.byte	0x00, 0xf0, 0x11, 0x00


	//----- nvinfo : EIATTR_SPARSE_MMA_MASK
	.align		4
.L_53:
        /*0038*/ 	.byte	0x03, 0x50
        /*003a*/ 	.short	0x0000


	//----- nvinfo : EIATTR_MAXREG_COUNT
	.align		4
        /*003c*/ 	.byte	0x03, 0x1b
        /*003e*/ 	.short	0x00ff


	//----- nvinfo : EIATTR_NUM_BARRIERS
	.align		4
        /*0040*/ 	.byte	0x02, 0x4c
        /*0042*/ 	.byte	0x01
	.zero		1


	//----- nvinfo : EIATTR_MERCURY_ISA_VERSION
	.align		4
        /*0044*/ 	.byte	0x03, 0x5f
        /*0046*/ 	.short	0x0101


	//----- nvinfo : EIATTR_VRC_CTA_INIT_COUNT
	.align		4
        /*0048*/ 	.byte	0x02, 0x4a
	.zero		1
	.zero		1


	//----- nvinfo : EIATTR_EXIT_INSTR_OFFSETS
	.align		4
        /*004c*/ 	.byte	0x04, 0x1c
        /*004e*/ 	.short	(.L_55 - .L_54)


	//   ....[0]....
.L_54:
        /*0050*/ 	.word	0x00000060


	//   ....[1]....
        /*0054*/ 	.word	0x000006b0


	//   ....[2]....
        /*0058*/ 	.word	0x000006d0


	//----- nvinfo : EIATTR_CBANK_PARAM_SIZE
	.align		4
.L_55:
        /*005c*/ 	.byte	0x03, 0x19
        /*005e*/ 	.short	0x000c


	//----- nvinfo : EIATTR_PARAM_CBANK
	.align		4
        /*0060*/ 	.byte	0x04, 0x0a
        /*0062*/ 	.short	(.L_57 - .L_56)
	.align		4
.L_56:
        /*0064*/ 	.word	index@(.nv.constant0._Z10cal_phase3iii)
        /*0068*/ 	.short	0x0380
        /*006a*/ 	.short	0x000c


	//----- nvinfo : EIATTR_SW_WAR
	.align		4
.L_57:
        /*006c*/ 	.byte	0x04, 0x36
        /*006e*/ 	.short	(.L_59 - .L_58)
.L_58:
        /*0070*/ 	.word	0x00000008
.L_59:


//--------------------- .nv.info._Z14cal_phase2_blkii --------------------------
	.section	.nv.info._Z14cal_phase2_blkii,"",@"SHT_CUDA_INFO"
	.sectionflags	@""
	.align	4


	//----- nvinfo : EIATTR_CUDA_API_VERSION
	.align		4
        /*0000*/ 	.byte	0x04, 0x37
        /*0002*/ 	.short	(.L_61 - .L_60)
.L_60:
        /*0004*/ 	.word	0x00000082


	//----- nvinfo : EIATTR_KPARAM_INFO
	.align		4
.L_61:
        /*0008*/ 	.byte	0x04, 0x17
        /*000a*/ 	.short	(.L_63 - .L_62)
.L_62:
        /*000c*/ 	.word	0x00000000
        /*0010*/ 	.short	0x0001
        /*0012*/ 	.short	0x0004
        /*0014*/ 	.byte	0x00, 0xf0, 0x11, 0x00


	//----- nvinfo : EIATTR_KPARAM_INFO
	.align		4
.L_63:
        /*0018*/ 	.byte	0x04, 0x17
        /*001a*/ 	.short	(.L_65 - .L_64)
.L_64:
        /*001c*/ 	.word	0x00000000
        /*0020*/ 	.short	0x0000
        /*0022*/ 	.short	0x0000
        /*0024*/ 	.byte	0x00, 0xf0, 0x11, 0x00


	//----- nvinfo : EIATTR_SPARSE_MMA_MASK
	.align		4
.L_65:
        /*0028*/ 	.byte	0x03, 0x50
        /*002a*/ 	.short	0x0000


	//----- nvinfo : EIATTR_MAXREG_COUNT
	.align		4
        /*002c*/ 	.byte	0x03, 0x1b
        /*002e*/ 	.short	0x00ff


	//----- nvinfo : EIATTR_NUM_BARRIERS
	.align		4
        /*0030*/ 	.byte	0x02, 0x4c
        /*0032*/ 	.byte	0x01
	.zero		1


	//----- nvinfo : EIATTR_MERCURY_ISA_VERSION
	.align		4
        /*0034*/ 	.byte	0x03, 0x5f
        /*0036*/ 	.short	0x0101


	//----- nvinfo : EIATTR_VRC_CTA_INIT_COUNT
	.align		4
        /*0038*/ 	.byte	0x02, 0x4a
	.zero		1
	.zero		1


	//----- nvinfo : EIATTR_EXIT_INSTR_OFFSETS
	.align		4
        /*003c*/ 	.byte	0x04, 0x1c
        /*003e*/ 	.short	(.L_67 - .L_66)


	//   ....[0]....
.L_66:
        /*0040*/ 	.word	0x00000fc0


	//   ....[1]....
        /*0044*/ 	.word	0x00000fe0


	//   ....[2]....
        /*0048*/ 	.word	0x00001000


	//----- nvinfo : EIATTR_CBANK_PARAM_SIZE
	.align		4
.L_67:
        /*004c*/ 	.byte	0x03, 0x19
        /*004e*/ 	.short	0x0008


	//----- nvinfo : EIATTR_PARAM_CBANK
	.align		4
        /*0050*/ 	.byte	0x04, 0x0a
        /*0052*/ 	.short	(.L_69 - .L_68)
	.align		4
.L_68:
        /*0054*/ 	.word	index@(.nv.constant0._Z14cal_phase2_blkii)
        /*0058*/ 	.short	0x0380
        /*005a*/ 	.short	0x0008


	//----- nvinfo : EIATTR_SW_WAR
	.align		4
.L_69:
        /*005c*/ 	.byte	0x04, 0x36
        /*005e*/ 	.short	(.L_71 - .L_70)
.L_70:
        /*0060*/ 	.word	0x00000008
.L_71:


//--------------------- .nv.info._Z14cal_phase2_rowii --------------------------
	.section	.nv.info._Z14cal_phase2_rowii,"",@"SHT_CUDA_INFO"
	.sectionflags	@""
	.align	4


	//----- nvinfo : EIATTR_CUDA_API_VERSION
	.align		4
        /*0000*/ 	.byte	0x04, 0x37
        /*0002*/ 	.short	(.L_73 - .L_72)
.L_72:
        /*0004*/ 	.word	0x00000082


	//----- nvinfo : EIATTR_KPARAM_INFO
	.align		4
.L_73:
        /*0008*/ 	.byte	0x04, 0x17
        /*000a*/ 	.short	(.L_75 - .L_74)
.L_74:
        /*000c*/ 	.word	0x00000000
        /*0010*/ 	.short	0x0001
        /*0012*/ 	.short	0x0004
        /*0014*/ 	.byte	0x00, 0xf0, 0x11, 0x00


	//----- nvinfo : EIATTR_KPARAM_INFO
	.align		4
.L_75:
        /*0018*/ 	.byte	0x04, 0x17
        /*001a*/ 	.short	(.L_77 - .L_76)
.L_76:
        /*001c*/ 	.word	0x00000000
        /*0020*/ 	.short	0x0000
        /*0022*/ 	.short	0x0000
        /*0024*/ 	.byte	0x00, 0xf0, 0x11, 0x00


	//----- nvinfo : EIATTR_SPARSE_MMA_MASK
	.align		4
.L_77:
        /*0028*/ 	.byte	0x03, 0x50
        /*002a*/ 	.short	0x0000


	//----- nvinfo : EIATTR_MAXREG_COUNT
	.align		4
        /*002c*/ 	.byte	0x03, 0x1b
        /*002e*/ 	.short	0x00ff


	//----- nvinfo : EIATTR_NUM_BARRIERS
	.align		4
        /*0030*/ 	.byte	0x02, 0x4c
        /*0032*/ 	.byte	0x01
	.zero		1


	//----- nvinfo : EIATTR_MERCURY_ISA_VERSION
	.align		4
        /*0034*/ 	.byte	0x03, 0x5f
        /*0036*/ 	.short	0x0101


	//----- nvinfo : EIATTR_VRC_CTA_INIT_COUNT
	.align		4
        /*0038*/ 	.byte	0x02, 0x4a
	.zero		1
	.zero		1


	//----- nvinfo : EIATTR_EXIT_INSTR_OFFSETS
	.align		4
        /*003c*/ 	.byte	0x04, 0x1c
        /*003e*/ 	.short	(.L_79 - .L_78)


	//   ....[0]....
.L_78:
        /*0040*/ 	.word	0x00000040


	//   ....[1]....
        /*0044*/ 	.word	0x00001040


	//   ....[2]....
        /*0048*/ 	.word	0x00001060


	//   ....[3]....
        /*004c*/ 	.word	0x00001080


	//----- nvinfo : EIATTR_CBANK_PARAM_SIZE
	.align		4
.L_79:
        /*0050*/ 	.byte	0x03, 0x19
        /*0052*/ 	.short	0x0008


	//----- nvinfo : EIATTR_PARAM_CBANK
	.align		4
        /*0054*/ 	.byte	0x04, 0x0a
        /*0056*/ 	.short	(.L_81 - .L_80)
	.align		4
.L_80:
        /*0058*/ 	.word	index@(.nv.constant0._Z14cal_phase2_rowii)
        /*005c*/ 	.short	0x0380
        /*005e*/ 	.short	0x0008


	//----- nvinfo : EIATTR_SW_WAR
	.align		4
.L_81:
        /*0060*/ 	.byte	0x04, 0x36
        /*0062*/ 	.short	(.L_83 - .L_82)
.L_82:
        /*0064*/ 	.word	0x00000008
.L_83:


//--------------------- .nv.info._Z10cal_phase1i  --------------------------
	.section	.nv.info._Z10cal_phase1i,"",@"SHT_CUDA_INFO"
	.sectionflags	@""
	.align	4


	//----- nvinfo : EIATTR_CUDA_API_VERSION
	.align		4
        /*0000*/ 	.byte	0x04, 0x37
        /*0002*/ 	.short	(.L_85 - .L_84)
.L_84:
        /*0004*/ 	.word	0x00000082


	//----- nvinfo : EIATTR_KPARAM_INFO
	.align		4
.L_85:
        /*0008*/ 	.byte	0x04, 0x17
        /*000a*/ 	.short	(.L_87 - .L_86)
.L_86:
        /*000c*/ 	.word	0x00000000
        /*0010*/ 	.short	0x0000
        /*0012*/ 	.short	0x0000
        /*0014*/ 	.byte	0x00, 0xf0, 0x11, 0x00


	//----- nvinfo : EIATTR_SPARSE_MMA_MASK
	.align		4
.L_87:
        /*0018*/ 	.byte	0x03, 0x50
        /*001a*/ 	.short	0x0000


	//----- nvinfo : EIATTR_MAXREG_COUNT
	.align		4
        /*001c*/ 	.byte	0x03, 0x1b
        /*001e*/ 	.short	0x00ff


	//----- nvinfo : EIATTR_NUM_BARRIERS
	.align		4
        /*0020*/ 	.byte	0x02, 0x4c
        /*0022*/ 	.byte	0x01
	.zero		1


	//----- nvinfo : EIATTR_MERCURY_ISA_VERSION
	.align		4
        /*0024*/ 	.byte	0x03, 0x5f
        /*0026*/ 	.short	0x0101


	//----- nvinfo : EIATTR_VRC_CTA_INIT_COUNT
	.align		4
        /*0028*/ 	.byte	0x02, 0x4a
	.zero		1
	.zero		1


	//----- nvinfo : EIATTR_EXIT_INSTR_OFFSETS
	.align		4
        /*002c*/ 	.byte	0x04, 0x1c
        /*002e*/ 	.short	(.L_89 - .L_88)


	//   ....[0]....
.L_88:
        /*0030*/ 	.word	0x00000f70


	//   ....[1]....
        /*0034*/ 	.word	0x00000f90


	//   ....[2]....
        /*0038*/ 	.word	0x00000fb0


	//----- nvinfo : EIATTR_CBANK_PARAM_SIZE
	.align		4
.L_89:
        /*003c*/ 	.byte	0x03, 0x19
        /*003e*/ 	.short	0x0004


	//----- nvinfo : EIATTR_PARAM_CBANK
	.align		4
        /*0040*/ 	.byte	0x04, 0x0a
        /*0042*/ 	.short	(.L_91 - .L_90)
	.align		4
.L_90:
        /*0044*/ 	.word	index@(.nv.constant0._Z10cal_phase1i)
        /*0048*/ 	.short	0x0380
        /*004a*/ 	.short	0x0004


	//----- nvinfo : EIATTR_SW_WAR
	.align		4
.L_91:
        /*004c*/ 	.byte	0x04, 0x36
        /*004e*/ 	.short	(.L_93 - .L_92)
.L_92:
        /*0050*/ 	.word	0x00000008
.L_93:


//--------------------- .nv.callgraph             --------------------------
	.section	.nv.callgraph,"",@"SHT_CUDA_CALLGRAPH"
	.align	4
	.sectionentsize	8
	.align		4
        /*0000*/ 	.word	0x00000000
	.align		4
        /*0004*/ 	.word	0xffffffff
	.align		4
        /*0008*/ 	.word	0x00000000
	.align		4
        /*000c*/ 	.word	0xfffffffe
	.align		4
        /*0010*/ 	.word	0x00000000
	.align		4
        /*0014*/ 	.word	0xfffffffd
	.align		4
        /*0018*/ 	.word	0x00000000
	.align		4
        /*001c*/ 	.word	0xfffffffc


//--------------------- .nv.constant3             --------------------------
	.section	.nv.constant3,"a",@progbits
	.align	8
.nv.constant3:
	.type		Dist,@object
	.size		Dist,(pitch_d - Dist)
Dist:
	.zero		8
	.type		pitch_d,@object
	.size		pitch_d,(.L_1 - pitch_d)
pitch_d:
	.zero		4
.L_1:


//--------------------- .text._Z12cal_phase3_2iii --------------------------
	.section	.text._Z12cal_phase3_2iii,"ax",@progbits
	.align	128
        .global         _Z12cal_phase3_2iii
        .type           _Z12cal_phase3_2iii,@function
        .size           _Z12cal_phase3_2iii,(.L_x_5 - _Z12cal_phase3_2iii)
        .other          _Z12cal_phase3_2iii,@"STO_CUDA_ENTRY STV_DEFAULT"
_Z12cal_phase3_2iii:
.text._Z12cal_phase3_2iii:
[----:B------:R-:W-:Y:S08]  /*0000*/  LDC R1, c[0x0][0x37c] ;  /* 0x0000df00ff017b82 */ /* 0x000ff00000000800 */
[----:B------:R-:W0:Y:S08]  /*0010*/  S2UR UR4, SR_CTAID.X ;  /* 0x00000000000479c3 */ /* 0x000e300000002500 */
[----:B------:R-:W0:Y:S02]  /*0020*/  LDC R21, c[0x0][0x388] ;  /* 0x0000e200ff157b82 */ /* 0x000e240000000800 */
[----:B0-----:R-:W-:-:S05]  /*0030*/  IADD3 R21, PT, PT, -R21, UR4, RZ ;  /* 0x0000000415157c10 */ /* 0x001fca000fffe1ff */
[----:B------:R-:W-:-:S05]  /*0040*/  IMAD.SHL.U32 R21, R21, 0x20, RZ ;  /* 0x0000002015157824 */ /* 0x000fca00078e00ff */
[----:B------:R-:W-:-:S13]  /*0050*/  ISETP.NE.AND P0, PT, R21, RZ, PT ;  /* 0x000000ff1500720c */ /* 0x000fda0003f05270 */
[----:B------:R-:W-:Y:S05]  /*0060*/  @!P0 EXIT ;  /* 0x000000000000894d */ /* 0x000fea0003800000 */
[----:B------:R-:W0:Y:S01]  /*0070*/  S2R R9, SR_TID.X ;  /* 0x0000000000097919 */ /* 0x000e220000002100 */
[----:B------:R-:W0:Y:S01]  /*0080*/  LDC R23, c[0x3][0x8] ;  /* 0x00c00200ff177b82 */ /* 0x000e220000000800 */
[----:B------:R-:W1:Y:S01]  /*0090*/  LDCU.64 UR4, c[0x0][0x380] ;  /* 0x00007000ff0477ac */ /* 0x000e620008000a00 */
[----:B------:R-:W0:Y:S01]  /*00a0*/  S2R R10, SR_TID.Y ;  /* 0x00000000000a7919 */ /* 0x000e220000002200 */
[----:B------:R-:W2:Y:S05]  /*00b0*/  LDCU.64 UR8, c[0x0][0x358] ;  /* 0x00006b00ff0877ac */ /* 0x000eaa0008000a00 */
[----:B------:R-:W3:Y:S01]  /*00c0*/  LDC.64 R4, c[0x3][RZ] ;  /* 0x00c00000ff047b82 */ /* 0x000ee20000000a00 */
[----:B0-----:R-:W-:-:S02]  /*00d0*/  IMAD R0, R10, R23, R9 ;  /* 0x000000170a007224 */ /* 0x001fc400078e0209 */
[----:B------:R-:W-:Y:S02]  /*00e0*/  IMAD.SHL.U32 R23, R23, 0x20, RZ ;  /* 0x0000002017177824 */ /* 0x000fe400078e00ff */
[C---:B-1----:R-:W-:Y:S01]  /*00f0*/  VIADD R25, R0.reuse, UR5 ;  /* 0x0000000500197c36 */ /* 0x042fe20008000000 */
[----:B------:R-:W-:-:S03]  /*0100*/  IADD3 R3, PT, PT, R0, UR4, R21 ;  /* 0x0000000400037c10 */ /* 0x000fc6000fffe015 */
[----:B---3--:R-:W-:-:S04]  /*0110*/  IMAD.WIDE R24, R25, 0x4, R4 ;  /* 0x0000000419187825 */ /* 0x008fc800078e0204 */
[----:B------:R-:W-:Y:S01]  /*0120*/  IMAD.WIDE R4, R3, 0x4, R4 ;  /* 0x0000000403047825 */ /* 0x000fe200078e0204 */
[----:B--2---:R-:W2:Y:S03]  /*0130*/  LDG.E R6, desc[UR8][R24.64] ;  /* 0x0000000818067981 */ /* 0x004ea6000c1e1900 */
[----:B------:R-:W-:Y:S02]  /*0140*/  IMAD.WIDE R22, R23, 0x4, R24 ;  /* 0x0000000417167825 */ /* 0x000fe400078e0218 */
[----:B------:R0:W3:Y:S04]  /*0150*/  LDG.E R4, desc[UR8][R4.64] ;  /* 0x0000000804047981 */ /* 0x0000e8000c1e1900 */
[----:B------:R1:W4:Y:S01]  /*0160*/  LDG.E R8, desc[UR8][R22.64] ;  /* 0x0000000816087981 */ /* 0x000322000c1e1900 */
[----:B------:R-:W5:Y:S01]  /*0170*/  S2UR UR7, SR_CgaCtaId ;  /* 0x00000000000779c3 */ /* 0x000f620000008800 */
[----:B------:R-:W-:-:S02]  /*0180*/  UMOV UR4, 0x400 ;  /* 0x0000040000047882 */ /* 0x000fc40000000000 */
[----:B------:R-:W-:Y:S02]  /*0190*/  UIADD3 UR5, UPT, UPT, UR4, 0x1000, URZ ;  /* 0x0000100004057890 */ /* 0x000fe4000fffe0ff */
[----:B------:R-:W-:Y:S02]  /*01a0*/  UIADD3 UR6, UPT, UPT, UR4, 0x2000, URZ ;  /* 0x0000200004067890 */ /* 0x000fe4000fffe0ff */
[----:B-----5:R-:W-:Y:S02]  /*01b0*/  ULEA UR4, UR7, UR4, 0x18 ;  /* 0x0000000407047291 */ /* 0x020fe4000f8ec0ff */
[----:B------:R-:W-:Y:S02]  /*01c0*/  ULEA UR5, UR7, UR5, 0x18 ;  /* 0x0000000507057291 */ /* 0x000fe4000f8ec0ff */
[----:B------:R-:W-:Y:S02]  /*01d0*/  ULEA UR6, UR7, UR6, 0x18 ;  /* 0x0000000607067291 */ /* 0x000fe4000f8ec0ff */
[----:B------:R-:W-:-:S02]  /*01e0*/  LEA R3, R9, UR4, 0x2 ;  /* 0x0000000409037c11 */ /* 0x000fc4000f8e10ff */
[C---:B------:R-:W-:Y:S02]  /*01f0*/  LEA R0, R10.reuse, UR5, 0x7 ;  /* 0x000000050a007c11 */ /* 0x040fe4000f8e38ff */
[C---:B------:R-:W-:Y:S01]  /*0200*/  LEA R2, R10.reuse, UR6, 0x7 ;  /* 0x000000060a027c11 */ /* 0x040fe2000f8e38ff */
[----:B0-----:R-:W-:Y:S02]  /*0210*/  IMAD R5, R10, 0x80, R3 ;  /* 0x000000800a057824 */ /* 0x001fe400078e0203 */
[C---:B------:R-:W-:Y:S02]  /*0220*/  IMAD R7, R9.reuse, 0x4, R0 ;  /* 0x0000000409077824 */ /* 0x040fe400078e0200 */
[----:B------:R-:W-:Y:S02]  /*0230*/  IMAD R9, R9, 0x4, R2 ;  /* 0x0000000409097824 */ /* 0x000fe400078e0202 */
[----:B------:R-:W-:-:S04]  /*0240*/  IMAD.WIDE R24, R21, 0x4, R24 ;  /* 0x0000000415187825 */ /* 0x000fc800078e0218 */
[----:B-1----:R-:W-:Y:S01]  /*0250*/  IMAD.WIDE R22, R21, 0x4, R22 ;  /* 0x0000000415167825 */ /* 0x002fe200078e0216 */
[----:B---3--:R-:W-:Y:S04]  /*0260*/  STS [R5], R4 ;  /* 0x0000000405007388 */ /* 0x008fe80000000800 */
[----:B--2---:R-:W-:Y:S04]  /*0270*/  STS [R7], R6 ;  /* 0x0000000607007388 */ /* 0x004fe80000000800 */
[----:B----4-:R-:W-:Y:S01]  /*0280*/  STS [R9], R8 ;  /* 0x0000000809007388 */ /* 0x010fe20000000800 */
[----:B------:R-:W-:Y:S06]  /*0290*/  BAR.SYNC.DEFER_BLOCKING 0x0 ;  /* 0x0000000000007b1d */ /* 0x000fec0000010000 */
[----:B------:R-:W-:Y:S04]  /*02a0*/  LDS R10, [R3+0x80] ;  /* 0x00008000030a7984 */ /* 0x000fe80000000800 */
[----:B------:R-:W0:Y:S04]  /*02b0*/  LDS.128 R16, [R2] ;  /* 0x0000000002107984 */ /* 0x000e280000000c00 */
[----:B------:R-:W1:Y:S04]  /*02c0*/  LDS R11, [R3] ;  /* 0x00000000030b7984 */ /* 0x000e680000000800 */
[----:B------:R-:W2:Y:S04]  /*02d0*/  LDS R27, [R3+0x100] ;  /* 0x00010000031b7984 */ /* 0x000ea80000000800 */
[----:B------:R-:W3:Y:S04]  /*02e0*/  LDS.128 R12, [R0] ;  /* 0x00000000000c7984 */ /* 0x000ee80000000c00 */
[----:B------:R-:W4:Y:S04]  /*02f0*/  LDG.E R21, desc[UR8][R22.64] ;  /* 0x0000000816157981 */ /* 0x000f28000c1e1900 */
[----:B------:R-:W-:Y:S04]  /*0300*/  LDS R26, [R3+0xd80] ;  /* 0x000d8000031a7984 */ /* 0x000fe80000000800 */
[----:B------:R-:W-:Y:S04]  /*0310*/  LDS R29, [R3+0xe00] ;  /* 0x000e0000031d7984 */ /* 0x000fe80000000800 */
[----:B------:R-:W-:Y:S01]  /*0320*/  LDS R28, [R3+0xf80] ;  /* 0x000f8000031c7984 */ /* 0x000fe20000000800 */
[----:B0-----:R-:W-:-:S02]  /*0330*/  IMAD.IADD R17, R10, 0x1, R17 ;  /* 0x000000010a117824 */ /* 0x001fc400078e0211 */
[----:B-1----:R-:W-:Y:S02]  /*0340*/  IMAD.IADD R4, R11, 0x1, R16 ;  /* 0x000000010b047824 */ /* 0x002fe400078e0210 */
[----:B------:R-:W0:Y:S01]  /*0350*/  LDS R16, [R3+0x180] ;  /* 0x0001800003107984 */ /* 0x000e220000000800 */
[----:B--2---:R-:W-:Y:S02]  /*0360*/  IMAD.IADD R5, R27, 0x1, R18 ;  /* 0x000000011b057824 */ /* 0x004fe400078e0212 */
[----:B---3--:R-:W-:-:S03]  /*0370*/  IMAD.IADD R13, R10, 0x1, R13 ;  /* 0x000000010a0d7824 */ /* 0x008fc600078e020d */
[----:B------:R-:W-:Y:S02]  /*0380*/  VIMNMX3.U32 R20, R4, R17, R5, PT ;  /* 0x000000110414720f */ /* 0x000fe40003800005 */
[----:B------:R-:W-:Y:S04]  /*0390*/  LDS R17, [R3+0x200] ;  /* 0x0002000003117984 */ /* 0x000fe80000000800 */
[----:B------:R-:W1:Y:S01]  /*03a0*/  LDS.128 R4, [R0+0x10] ;  /* 0x0000100000047984 */ /* 0x000e620000000c00 */
[----:B------:R-:W-:-:S03]  /*03b0*/  VIADDMNMX.U32 R18, R11, R12, R13, PT ;  /* 0x0000000c0b127246 */ /* 0x000fc6000380000d */
[----:B------:R-:W2:Y:S04]  /*03c0*/  LDS.128 R8, [R2+0x10] ;  /* 0x0000100002087984 */ /* 0x000ea80000000c00 */
[----:B------:R-:W3:Y:S04]  /*03d0*/  LDS R12, [R3+0x280] ;  /* 0x00028000030c7984 */ /* 0x000ee80000000800 */
[----:B------:R-:W5:Y:S01]  /*03e0*/  LDS R13, [R3+0x300] ;  /* 0x00030000030d7984 */ /* 0x000f620000000800 */
[----:B------:R-:W-:-:S03]  /*03f0*/  VIADDMNMX.U32 R14, R27, R14, R18, PT ;  /* 0x0000000e1b0e7246 */ /* 0x000fc60003800012 */
[----:B------:R-:W-:Y:S01]  /*0400*/  LDS R27, [R3+0x500] ;  /* 0x00050000031b7984 */ /* 0x000fe20000000800 */
[C---:B0-----:R-:W-:Y:S02]  /*0410*/  VIADDMNMX.U32 R14, R16.reuse, R15, R14, PT ;  /* 0x0000000f100e7246 */ /* 0x041fe4000380000e */
[----:B------:R-:W-:Y:S02]  /*0420*/  VIADDMNMX.U32 R19, R16, R19, R20, PT ;  /* 0x0000001310137246 */ /* 0x000fe40003800014 */
[----:B------:R-:W4:Y:S01]  /*0430*/  LDG.E R20, desc[UR8][R24.64] ;  /* 0x0000000818147981 */ /* 0x000f22000c1e1900 */
[C---:B-1----:R-:W-:Y:S02]  /*0440*/  VIADDMNMX.U32 R4, R17.reuse, R4, R14, PT ;  /* 0x0000000411047246 */ /* 0x042fe4000380000e */
[----:B--2---:R-:W-:Y:S02]  /*0450*/  VIADDMNMX.U32 R19, R17, R8, R19, PT ;  /* 0x0000000811137246 */ /* 0x004fe40003800013 */
[----:B---3--:R-:W-:-:S02]  /*0460*/  VIADDMNMX.U32 R8, R12, R5, R4, PT ;  /* 0x000000050c087246 */ /* 0x008fc40003800004 */
[----:B------:R-:W0:Y:S01]  /*0470*/  LDS R4, [R3+0x380] ;  /* 0x0003800003047984 */ /* 0x000e220000000800 */
[----:B------:R-:W-:-:S03]  /*0480*/  VIADDMNMX.U32 R9, R12, R9, R19, PT ;  /* 0x000000090c097246 */ /* 0x000fc60003800013 */
[----:B------:R-:W-:Y:S01]  /*0490*/  LDS R5, [R3+0x400] ;  /* 0x0004000003057984 */ /* 0x000fe20000000800 */
[----:B-----5:R-:W-:-:S03]  /*04a0*/  VIADDMNMX.U32 R9, R13, R10, R9, PT ;  /* 0x0000000a0d097246 */ /* 0x020fc60003800009 */
[----:B------:R-:W1:Y:S01]  /*04b0*/  LDS.128 R16, [R2+0x20] ;  /* 0x0000200002107984 */ /* 0x000e620000000c00 */
[----:B------:R-:W-:-:S03]  /*04c0*/  VIADDMNMX.U32 R8, R13, R6, R8, PT ;  /* 0x000000060d087246 */ /* 0x000fc60003800008 */
[----:B------:R-:W2:Y:S04]  /*04d0*/  LDS.128 R12, [R0+0x20] ;  /* 0x00002000000c7984 */ /* 0x000ea80000000c00 */
[----:B------:R-:W3:Y:S01]  /*04e0*/  LDS R6, [R3+0x480] ;  /* 0x0004800003067984 */ /* 0x000ee20000000800 */
[C---:B0-----:R-:W-:Y:S02]  /*04f0*/  VIADDMNMX.U32 R9, R4.reuse, R11, R9, PT ;  /* 0x0000000b04097246 */ /* 0x041fe40003800009 */
[----:B------:R-:W-:Y:S02]  /*0500*/  VIADDMNMX.U32 R7, R4, R7, R8, PT ;  /* 0x0000000704077246 */ /* 0x000fe40003800008 */
[C---:B-1----:R-:W-:Y:S02]  /*0510*/  VIADDMNMX.U32 R9, R5.reuse, R16, R9, PT ;  /* 0x0000001005097246 */ /* 0x042fe40003800009 */
[----:B--2---:R-:W-:-:S02]  /*0520*/  VIADDMNMX.U32 R7, R5, R12, R7, PT ;  /* 0x0000000c05077246 */ /* 0x004fc40003800007 */
[----:B------:R-:W0:Y:S01]  /*0530*/  LDS R12, [R3+0x580] ;  /* 0x00058000030c7984 */ /* 0x000e220000000800 */
[C---:B---3--:R-:W-:Y:S02]  /*0540*/  VIADDMNMX.U32 R9, R6.reuse, R17, R9, PT ;  /* 0x0000001106097246 */ /* 0x048fe40003800009 */
[----:B------:R-:W-:Y:S01]  /*0550*/  VIADDMNMX.U32 R16, R6, R13, R7, PT ;  /* 0x0000000d06107246 */ /* 0x000fe20003800007 */
[----:B------:R-:W-:Y:S01]  /*0560*/  LDS R17, [R3+0x700] ;  /* 0x0007000003117984 */ /* 0x000fe20000000800 */
[----:B------:R-:W-:-:S03]  /*0570*/  VIADDMNMX.U32 R18, R27, R18, R9, PT ;  /* 0x000000121b127246 */ /* 0x000fc60003800009 */
[----:B------:R-:W-:Y:S01]  /*0580*/  LDS R13, [R3+0x600] ;  /* 0x00060000030d7984 */ /* 0x000fe20000000800 */
[----:B------:R-:W-:-:S03]  /*0590*/  VIADDMNMX.U32 R16, R27, R14, R16, PT ;  /* 0x0000000e1b107246 */ /* 0x000fc60003800010 */
[----:B------:R-:W1:Y:S04]  /*05a0*/  LDS.128 R4, [R2+0x30] ;  /* 0x0000300002047984 */ /* 0x000e680000000c00 */
[----:B------:R-:W2:Y:S04]  /*05b0*/  LDS.128 R8, [R0+0x30] ;  /* 0x0000300000087984 */ /* 0x000ea80000000c00 */
[----:B------:R-:W3:Y:S04]  /*05c0*/  LDS R14, [R3+0x680] ;  /* 0x00068000030e7984 */ /* 0x000ee80000000800 */
[----:B------:R-:W-:Y:S01]  /*05d0*/  LDS R27, [R3+0x900] ;  /* 0x00090000031b7984 */ /* 0x000fe20000000800 */
[----:B0-----:R-:W-:-:S02]  /*05e0*/  VIADDMNMX.U32 R18, R12, R19, R18, PT ;  /* 0x000000130c127246 */ /* 0x001fc40003800012 */
[----:B------:R-:W-:Y:S02]  /*05f0*/  VIADDMNMX.U32 R15, R12, R15, R16, PT ;  /* 0x0000000f0c0f7246 */ /* 0x000fe40003800010 */
[C---:B-1----:R-:W-:Y:S02]  /*0600*/  VIADDMNMX.U32 R18, R13.reuse, R4, R18, PT ;  /* 0x000000040d127246 */ /* 0x042fe40003800012 */
[----:B------:R-:W0:Y:S01]  /*0610*/  LDS R4, [R3+0x780] ;  /* 0x0007800003047984 */ /* 0x000e220000000800 */
[----:B--2---:R-:W-:Y:S02]  /*0620*/  VIADDMNMX.U32 R8, R13, R8, R15, PT ;  /* 0x000000080d087246 */ /* 0x004fe4000380000f */
[C---:B---3--:R-:W-:Y:S02]  /*0630*/  VIADDMNMX.U32 R18, R14.reuse, R5, R18, PT ;  /* 0x000000050e127246 */ /* 0x048fe40003800012 */
[----:B------:R-:W-:Y:S01]  /*0640*/  VIADDMNMX.U32 R8, R14, R9, R8, PT ;  /* 0x000000090e087246 */ /* 0x000fe20003800008 */
[----:B------:R-:W-:Y:S01]  /*0650*/  LDS R5, [R3+0x800] ;  /* 0x0008000003057984 */ /* 0x000fe20000000800 */
[----:B------:R-:W-:-:S03]  /*0660*/  VIADDMNMX.U32 R9, R17, R6, R18, PT ;  /* 0x0000000611097246 */ /* 0x000fc60003800012 */
[----:B------:R-:W1:Y:S01]  /*0670*/  LDS.128 R12, [R2+0x40] ;  /* 0x00004000020c7984 */ /* 0x000e620000000c00 */
[----:B------:R-:W-:-:S03]  /*0680*/  VIADDMNMX.U32 R8, R17, R10, R8, PT ;  /* 0x0000000a11087246 */ /* 0x000fc60003800008 */
[----:B------:R-:W2:Y:S04]  /*0690*/  LDS.128 R16, [R0+0x40] ;  /* 0x0000400000107984 */ /* 0x000ea80000000c00 */
[----:B------:R-:W3:Y:S01]  /*06a0*/  LDS R6, [R3+0x880] ;  /* 0x0008800003067984 */ /* 0x000ee20000000800 */
[C---:B0-----:R-:W-:Y:S02]  /*06b0*/  VIADDMNMX.U32 R7, R4.reuse, R7, R9, PT ;  /* 0x0000000704077246 */ /* 0x041fe40003800009 */
[----:B------:R-:W-:Y:S02]  /*06c0*/  VIADDMNMX.U32 R8, R4, R11, R8, PT ;  /* 0x0000000b04087246 */ /* 0x000fe40003800008 */
[C---:B-1----:R-:W-:Y:S02]  /*06d0*/  VIADDMNMX.U32 R7, R5.reuse, R12, R7, PT ;  /* 0x0000000c05077246 */ /* 0x042fe40003800007 */
[----:B------:R-:W0:Y:S01]  /*06e0*/  LDS R12, [R3+0x980] ;  /* 0x00098000030c7984 */ /* 0x000e220000000800 */
[----:B--2---:R-:W-:-:S02]  /*06f0*/  VIADDMNMX.U32 R8, R5, R16, R8, PT ;  /* 0x0000001005087246 */ /* 0x004fc40003800008 */
[C---:B---3--:R-:W-:Y:S02]  /*0700*/  VIADDMNMX.U32 R7, R6.reuse, R13, R7, PT ;  /* 0x0000000d06077246 */ /* 0x048fe40003800007 */
[----:B------:R-:W-:Y:S01]  /*0710*/  VIADDMNMX.U32 R17, R6, R17, R8, PT ;  /* 0x0000001106117246 */ /* 0x000fe20003800008 */
[----:B------:R-:W-:Y:S01]  /*0720*/  LDS R13, [R3+0xa00] ;  /* 0x000a0000030d7984 */ /* 0x000fe20000000800 */
[----:B------:R-:W-:-:S03]  /*0730*/  VIADDMNMX.U32 R16, R27, R14, R7, PT ;  /* 0x0000000e1b107246 */ /* 0x000fc60003800007 */
[----:B------:R-:W1:Y:S04]  /*0740*/  LDS.128 R8, [R0+0x50] ;  /* 0x0000500000087984 */ /* 0x000e680000000c00 */
[----:B------:R-:W2:Y:S04]  /*0750*/  LDS.128 R4, [R2+0x50] ;  /* 0x0000500002047984 */ /* 0x000ea80000000c00 */
[----:B------:R-:W3:Y:S01]  /*0760*/  LDS R14, [R3+0xa80] ;  /* 0x000a8000030e7984 */ /* 0x000ee20000000800 */
[----:B------:R-:W-:-:S03]  /*0770*/  VIADDMNMX.U32 R17, R27, R18, R17, PT ;  /* 0x000000121b117246 */ /* 0x000fc60003800011 */
[----:B------:R-:W5:Y:S01]  /*0780*/  LDS R27, [R3+0xb00] ;  /* 0x000b0000031b7984 */ /* 0x000f620000000800 */
[C---:B0-----:R-:W-:Y:S02]  /*0790*/  VIADDMNMX.U32 R17, R12.reuse, R19, R17, PT ;  /* 0x000000130c117246 */ /* 0x041fe40003800011 */
[----:B------:R-:W-:Y:S02]  /*07a0*/  VIADDMNMX.U32 R15, R12, R15, R16, PT ;  /* 0x0000000f0c0f7246 */ /* 0x000fe40003800010 */
[C---:B-1----:R-:W-:Y:S02]  /*07b0*/  VIADDMNMX.U32 R8, R13.reuse, R8, R17, PT ;  /* 0x000000080d087246 */ /* 0x042fe40003800011 */
[----:B------:R-:W-:Y:S01]  /*07c0*/  LDS.128 R16, [R2+0x60] ;  /* 0x0000600002107984 */ /* 0x000fe20000000c00 */
[----:B--2---:R-:W-:-:S03]  /*07d0*/  VIADDMNMX.U32 R15, R13, R4, R15, PT ;  /* 0x000000040d0f7246 */ /* 0x004fc6000380000f */
[----:B------:R-:W0:Y:S01]  /*07e0*/  LDS R4, [R3+0xb80] ;  /* 0x000b800003047984 */ /* 0x000e220000000800 */
[C---:B---3--:R-:W-:Y:S02]  /*07f0*/  VIADDMNMX.U32 R8, R14.reuse, R9, R8, PT ;  /* 0x000000090e087246 */ /* 0x048fe40003800008 */
[----:B------:R-:W-:Y:S02]  /*0800*/  VIADDMNMX.U32 R9, R14, R5, R15, PT ;  /* 0x000000050e097246 */ /* 0x000fe4000380000f */
[----:B------:R-:W1:Y:S04]  /*0810*/  LDS R5, [R3+0xc00] ;  /* 0x000c000003057984 */ /* 0x000e680000000800 */
[----:B------:R-:W2:Y:S01]  /*0820*/  LDS.128 R12, [R0+0x60] ;  /* 0x00006000000c7984 */ /* 0x000ea20000000c00 */
[----:B-----5:R-:W-:-:S03]  /*0830*/  VIADDMNMX.U32 R10, R27, R10, R8, PT ;  /* 0x0000000a1b0a7246 */ /* 0x020fc60003800008 */
[----:B------:R-:W3:Y:S01]  /*0840*/  LDS R8, [R3+0xc80] ;  /* 0x000c800003087984 */ /* 0x000ee20000000800 */
[----:B------:R-:W-:-:S03]  /*0850*/  VIADDMNMX.U32 R6, R27, R6, R9, PT ;  /* 0x000000061b067246 */ /* 0x000fc60003800009 */
[----:B------:R-:W5:Y:S01]  /*0860*/  LDS R27, [R3+0xd00] ;  /* 0x000d0000031b7984 */ /* 0x000f620000000800 */
[C---:B0-----:R-:W-:Y:S02]  /*0870*/  VIADDMNMX.U32 R10, R4.reuse, R11, R10, PT ;  /* 0x0000000b040a7246 */ /* 0x041fe4000380000a */
[----:B------:R-:W-:-:S04]  /*0880*/  VIADDMNMX.U32 R6, R4, R7, R6, PT ;  /* 0x0000000704067246 */ /* 0x000fc80003800006 */
[C---:B-1----:R-:W-:Y:S02]  /*0890*/  VIADDMNMX.U32 R16, R5.reuse, R16, R6, PT ;  /* 0x0000001005107246 */ /* 0x042fe40003800006 */
[----:B--2---:R-:W-:Y:S02]  /*08a0*/  VIADDMNMX.U32 R10, R5, R12, R10, PT ;  /* 0x0000000c050a7246 */ /* 0x004fe4000380000a */
[----:B------:R-:W0:Y:S02]  /*08b0*/  LDS.128 R4, [R0+0x70] ;  /* 0x0000700000047984 */ /* 0x000e240000000c00 */
[C---:B---3--:R-:W-:Y:S02]  /*08c0*/  VIADDMNMX.U32 R13, R8.reuse, R13, R10, PT ;  /* 0x0000000d080d7246 */ /* 0x048fe4000380000a */
[----:B------:R-:W-:Y:S01]  /*08d0*/  VIADDMNMX.U32 R17, R8, R17, R16, PT ;  /* 0x0000001108117246 */ /* 0x000fe20003800010 */
[----:B------:R-:W1:Y:S04]  /*08e0*/  LDS R12, [R3+0xe80] ;  /* 0x000e8000030c7984 */ /* 0x000e680000000800 */
[----:B------:R-:W2:Y:S04]  /*08f0*/  LDS.128 R8, [R2+0x70] ;  /* 0x0000700002087984 */ /* 0x000ea80000000c00 */
[----:B------:R-:W3:Y:S01]  /*0900*/  LDS R16, [R3+0xf00] ;  /* 0x000f000003107984 */ /* 0x000ee20000000800 */
[----:B-----5:R-:W-:-:S02]  /*0910*/  VIADDMNMX.U32 R13, R27, R14, R13, PT ;  /* 0x0000000e1b0d7246 */ /* 0x020fc4000380000d */
[----:B------:R-:W-:Y:S02]  /*0920*/  VIADDMNMX.U32 R17, R27, R18, R17, PT ;  /* 0x000000121b117246 */ /* 0x000fe40003800011 */
[C---:B------:R-:W-:Y:S02]  /*0930*/  VIADDMNMX.U32 R13, R26.reuse, R15, R13, PT ;  /* 0x0000000f1a0d7246 */ /* 0x040fe4000380000d */
[----:B------:R-:W-:Y:S02]  /*0940*/  VIADDMNMX.U32 R17, R26, R19, R17, PT ;  /* 0x000000131a117246 */ /* 0x000fe40003800011 */
[----:B0-----:R-:W-:-:S04]  /*0950*/  VIADDMNMX.U32 R4, R29, R4, R13, PT ;  /* 0x000000041d047246 */ /* 0x001fc8000380000d */
[----:B-1----:R-:W-:Y:S02]  /*0960*/  VIADDMNMX.U32 R5, R12, R5, R4, PT ;  /* 0x000000050c057246 */ /* 0x002fe40003800004 */
[----:B--2---:R-:W-:-:S04]  /*0970*/  VIADDMNMX.U32 R8, R29, R8, R17, PT ;  /* 0x000000081d087246 */ /* 0x004fc80003800011 */
[----:B------:R-:W-:Y:S02]  /*0980*/  VIADDMNMX.U32 R9, R12, R9, R8, PT ;  /* 0x000000090c097246 */ /* 0x000fe40003800008 */
[C---:B---3--:R-:W-:Y:S02]  /*0990*/  VIADDMNMX.U32 R5, R16.reuse, R6, R5, PT ;  /* 0x0000000610057246 */ /* 0x048fe40003800005 */
[----:B------:R-:W-:Y:S02]  /*09a0*/  VIADDMNMX.U32 R9, R16, R10, R9, PT ;  /* 0x0000000a10097246 */ /* 0x000fe40003800009 */
[C---:B------:R-:W-:Y:S02]  /*09b0*/  VIADDMNMX.U32 R5, R28.reuse, R7, R5, PT ;  /* 0x000000071c057246 */ /* 0x040fe40003800005 */
[----:B------:R-:W-:Y:S02]  /*09c0*/  VIADDMNMX.U32 R9, R28, R11, R9, PT ;  /* 0x0000000b1c097246 */ /* 0x000fe40003800009 */
[----:B----4-:R-:W-:-:S02]  /*09d0*/  ISETP.GT.U32.AND P0, PT, R20, R5, PT ;  /* 0x000000051400720c */ /* 0x010fc40003f04070 */
[----:B------:R-:W-:-:S11]  /*09e0*/  ISETP.GT.U32.AND P1, PT, R21, R9, PT ;  /* 0x000000091500720c */ /* 0x000fd60003f24070 */
[----:B------:R0:W-:Y:S02]  /*09f0*/  @P0 STG.E desc[UR8][R24.64], R5 ;  /* 0x0000000518000986 */ /* 0x0001e4000c101908 */
[----:B------:R-:W-:Y:S05]  /*0a00*/  @!P1 EXIT ;  /* 0x000000000000994d */ /* 0x000fea0003800000 */
[----:B------:R-:W-:Y:S01]  /*0a10*/  STG.E desc[UR8][R22.64], R9 ;  /* 0x0000000916007986 */ /* 0x000fe2000c101908 */
[----:B------:R-:W-:Y:S05]  /*0a20*/  EXIT ;  /* 0x000000000000794d */ /* 0x000fea0003800000 */
.L_x_0:
[----:B------:R-:W-:-:S00]  /*0a30*/  BRA `(.L_x_0) ;  /* 0xfffffffc00fc7947 */ /* 0x000fc0000383ffff */
[----:B------:R-:W-:-:S00]  /*0a40*/  NOP ;  /* 0x0000000000007918 */ /* 0x000fc00000000000 */
        /* <DEDUP_REMOVED lines=11> */
.L_x_5:


//--------------------- .text._Z10cal_phase3iii   --------------------------
	.section	.text._Z10cal_phase3iii,"ax",@progbits
	.align	128
        .global         _Z10cal_phase3iii
        .type           _Z10cal_phase3iii,@function
        .size           _Z10cal_phase3iii,(.L_x_6 - _Z10cal_phase3iii)
        .other          _Z10cal_phase3iii,@"STO_CUDA_ENTRY STV_DEFAULT"
_Z10cal_phase3iii:
.text._Z10cal_phase3iii:
        /* <DEDUP_REMOVED lines=8> */
[----:B------:R-:W0:Y:S01]  /*0080*/  LDCU UR4, c[0x3][0x8] ;  /* 0x00c00100ff0477ac */ /* 0x000e220008000800 */
[----:B------:R-:W1:Y:S01]  /*0090*/  LDC.64 R6, c[0x3][RZ] ;  /* 0x00c00000ff067b82 */ /* 0x000e620000000a00 */
[----:B------:R-:W0:Y:S01]  /*00a0*/  S2R R9, SR_TID.Y ;  /* 0x0000000000097919 */ /* 0x000e220000002200 */
[----:B------:R-:W2:Y:S01]  /*00b0*/  LDCU.64 UR6, c[0x0][0x380] ;  /* 0x00007000ff0677ac */ /* 0x000ea20008000a00 */
[----:B------:R-:W3:Y:S01]  /*00c0*/  LDCU.64 UR8, c[0x0][0x358] ;  /* 0x00006b00ff0877ac */ /* 0x000ee20008000a00 */
[----:B0-----:R-:W-:-:S04]  /*00d0*/  IMAD R0, R9, UR4, R12 ;  /* 0x0000000409007c24 */ /* 0x001fc8000f8e020c */
[C---:B--2---:R-:W-:Y:S01]  /*00e0*/  VIADD R3, R0.reuse, UR7 ;  /* 0x0000000700037c36 */ /* 0x044fe20008000000 */
[----:B------:R-:W-:-:S05]  /*00f0*/  IADD3 R5, PT, PT, R0, UR6, R17 ;  /* 0x0000000600057c10 */ /* 0x000fca000fffe011 */
[----:B-1----:R-:W-:-:S04]  /*0100*/  IMAD.WIDE R4, R5, 0x4, R6 ;  /* 0x0000000405047825 */ /* 0x002fc800078e0206 */
[----:B------:R-:W-:Y:S01]  /*0110*/  IMAD.WIDE R6, R3, 0x4, R6 ;  /* 0x0000000403067825 */ /* 0x000fe200078e0206 */
[----:B---3--:R-:W2:Y:S04]  /*0120*/  LDG.E R8, desc[UR8][R4.64] ;  /* 0x0000000804087981 */ /* 0x008ea8000c1e1900 */
[----:B------:R-:W3:Y:S01]  /*0130*/  LDG.E R10, desc[UR8][R6.64] ;  /* 0x00000008060a7981 */ /* 0x000ee2000c1e1900 */
[----:B------:R-:W0:Y:S01]  /*0140*/  S2UR UR6, SR_CgaCtaId ;  /* 0x00000000000679c3 */ /* 0x000e220000008800 */
[----:B------:R-:W-:Y:S01]  /*0150*/  UMOV UR4, 0x400 ;  /* 0x0000040000047882 */ /* 0x000fe20000000000 */
[----:B------:R-:W-:Y:S01]  /*0160*/  IMAD.WIDE R16, R17, 0x4, R6 ;  /* 0x0000000411107825 */ /* 0x000fe200078e0206 */
[----:B------:R-:W-:Y:S02]  /*0170*/  UIADD3 UR5, UPT, UPT, UR4, 0x1000, URZ ;  /* 0x0000100004057890 */ /* 0x000fe4000fffe0ff */
[----:B0-----:R-:W-:-:S02]  /*0180*/  ULEA UR4, UR6, UR4, 0x18 ;  /* 0x0000000406047291 */ /* 0x001fc4000f8ec0ff */
[----:B------:R-:W-:-:S04]  /*0190*/  ULEA UR5, UR6, UR5, 0x18 ;  /* 0x0000000506057291 */ /* 0x000fc8000f8ec0ff */
[----:B------:R-:W-:Y:S02]  /*01a0*/  LEA R2, R12, UR4, 0x2 ;  /* 0x000000040c027c11 */ /* 0x000fe4000f8e10ff */
[----:B------:R-:W-:-:S03]  /*01b0*/  LEA R3, R9, UR5, 0x7 ;  /* 0x0000000509037c11 */ /* 0x000fc6000f8e38ff */
[----:B------:R-:W-:Y:S02]  /*01c0*/  IMAD R9, R9, 0x80, R2 ;  /* 0x0000008009097824 */ /* 0x000fe400078e0202 */
[----:B------:R-:W-:-:S03]  /*01d0*/  IMAD R11, R12, 0x4, R3 ;  /* 0x000000040c0b7824 */ /* 0x000fc600078e0203 */
[----:B--2---:R-:W-:Y:S04]  /*01e0*/  STS [R9], R8 ;  /* 0x0000000809007388 */ /* 0x004fe80000000800 */
[----:B---3--:R-:W-:Y:S01]  /*01f0*/  STS [R11], R10 ;  /* 0x0000000a0b007388 */ /* 0x008fe20000000800 */
[----:B------:R-:W-:Y:S06]  /*0200*/  BAR.SYNC.DEFER_BLOCKING 0x0 ;  /* 0x0000000000007b1d */ /* 0x000fec0000010000 */
[----:B------:R-:W2:Y:S04]  /*0210*/  LDG.E R0, desc[UR8][R16.64] ;  /* 0x0000000810007981 */ /* 0x000ea8000c1e1900 */
[----:B------:R-:W-:Y:S04]  /*0220*/  LDS R18, [R2+0x80] ;  /* 0x0000800002127984 */ /* 0x000fe80000000800 */
[----:B------:R-:W0:Y:S04]  /*0230*/  LDS.128 R4, [R3] ;  /* 0x0000000003047984 */ /* 0x000e280000000c00 */
[----:B------:R-:W1:Y:S04]  /*0240*/  LDS R21, [R2] ;  /* 0x0000000002157984 */ /* 0x000e680000000800 */
[----:B------:R-:W3:Y:S04]  /*0250*/  LDS R26, [R2+0x100] ;  /* 0x00010000021a7984 */ /* 0x000ee80000000800 */
[----:B------:R-:W4:Y:S04]  /*0260*/  LDS R24, [R2+0x180] ;  /* 0x0001800002187984 */ /* 0x000f280000000800 */
[----:B------:R-:W-:Y:S04]  /*0270*/  LDS R19, [R2+0x200] ;  /* 0x0002000002137984 */ /* 0x000fe80000000800 */
[----:B------:R-:W5:Y:S04]  /*0280*/  LDS.128 R12, [R3+0x10] ;  /* 0x00001000030c7984 */ /* 0x000f680000000c00 */
[----:B------:R-:W5:Y:S04]  /*0290*/  LDS R20, [R2+0x280] ;  /* 0x0002800002147984 */ /* 0x000f680000000800 */
[----:B------:R-:W5:Y:S04]  /*02a0*/  LDS R23, [R2+0x300] ;  /* 0x0003000002177984 */ /* 0x000f680000000800 */
[----:B------:R-:W5:Y:S04]  /*02b0*/  LDS R22, [R2+0x380] ;  /* 0x0003800002167984 */ /* 0x000f680000000800 */
[----:B------:R-:W-:Y:S04]  /*02c0*/  LDS R25, [R2+0x400] ;  /* 0x0004000002197984 */ /* 0x000fe80000000800 */
[----:B------:R-:W5:Y:S01]  /*02d0*/  LDS.128 R8, [R3+0x20] ;  /* 0x0000200003087984 */ /* 0x000f620000000c00 */
[----:B0-----:R-:W-:-:S03]  /*02e0*/  IMAD.IADD R5, R18, 0x1, R5 ;  /* 0x0000000112057824 */ /* 0x001fc600078e0205 */
[----:B------:R-:W0:Y:S02]  /*02f0*/  LDS R18, [R2+0x480] ;  /* 0x0004800002127984 */ /* 0x000e240000000800 */
[----:B-1----:R-:W-:Y:S02]  /*0300*/  VIADDMNMX.U32 R5, R21, R4, R5, PT ;  /* 0x0000000415057246 */ /* 0x002fe40003800005 */
[----:B------:R-:W1:Y:S02]  /*0310*/  LDS R21, [R2+0x500] ;  /* 0x0005000002157984 */ /* 0x000e640000000800 */
[----:B---3--:R-:W-:Y:S02]  /*0320*/  VIADDMNMX.U32 R5, R26, R6, R5, PT ;  /* 0x000000061a057246 */ /* 0x008fe40003800005 */
[----:B------:R-:W-:Y:S02]  /*0330*/  LDS R27, [R2+0xd00] ;  /* 0x000d0000021b7984 */ /* 0x000fe40000000800 */
[----:B----4-:R-:W-:-:S02]  /*0340*/  VIADDMNMX.U32 R5, R24, R7, R5, PT ;  /* 0x0000000718057246 */ /* 0x010fc40003800005 */
[----:B------:R-:W3:Y:S02]  /*0350*/  LDS R24, [R2+0x580] ;  /* 0x0005800002187984 */ /* 0x000ee40000000800 */
[----:B-----5:R-:W-:Y:S02]  /*0360*/  VIADDMNMX.U32 R12, R19, R12, R5, PT ;  /* 0x0000000c130c7246 */ /* 0x020fe40003800005 */
[----:B------:R-:W-:Y:S02]  /*0370*/  LDS R26, [R2+0xd80] ;  /* 0x000d8000021a7984 */ /* 0x000fe40000000800 */
[----:B------:R-:W-:Y:S02]  /*0380*/  VIADDMNMX.U32 R12, R20, R13, R12, PT ;  /* 0x0000000d140c7246 */ /* 0x000fe4000380000c */
[----:B------:R-:W-:Y:S02]  /*0390*/  LDS R19, [R2+0x600] ;  /* 0x0006000002137984 */ /* 0x000fe40000000800 */
[----:B------:R-:W-:-:S02]  /*03a0*/  VIADDMNMX.U32 R12, R23, R14, R12, PT ;  /* 0x0000000e170c7246 */ /* 0x000fc4000380000c */
[----:B------:R-:W4:Y:S02]  /*03b0*/  LDS.128 R4, [R3+0x30] ;  /* 0x0000300003047984 */ /* 0x000f240000000c00 */
[----:B------:R-:W-:Y:S02]  /*03c0*/  VIADDMNMX.U32 R12, R22, R15, R12, PT ;  /* 0x0000000f160c7246 */ /* 0x000fe4000380000c */
[----:B------:R-:W5:Y:S04]  /*03d0*/  LDS R20, [R2+0x680] ;  /* 0x0006800002147984 */ /* 0x000f680000000800 */
[----:B------:R-:W5:Y:S01]  /*03e0*/  LDS R23, [R2+0x700] ;  /* 0x0007000002177984 */ /* 0x000f620000000800 */
[----:B------:R-:W-:-:S03]  /*03f0*/  VIADDMNMX.U32 R8, R25, R8, R12, PT ;  /* 0x0000000819087246 */ /* 0x000fc6000380000c */
[----:B------:R-:W5:Y:S01]  /*0400*/  LDS R22, [R2+0x780] ;  /* 0x0007800002167984 */ /* 0x000f620000000800 */
[----:B0-----:R-:W-:-:S03]  /*0410*/  VIADDMNMX.U32 R8, R18, R9, R8, PT ;  /* 0x0000000912087246 */ /* 0x001fc60003800008 */
[----:B------:R-:W-:Y:S01]  /*0420*/  LDS R25, [R2+0x800] ;  /* 0x0008000002197984 */ /* 0x000fe20000000800 */
[----:B-1----:R-:W-:-:S03]  /*0430*/  VIADDMNMX.U32 R8, R21, R10, R8, PT ;  /* 0x0000000a15087246 */ /* 0x002fc60003800008 */
[----:B------:R-:W0:Y:S04]  /*0440*/  LDS.128 R12, [R3+0x40] ;  /* 0x00004000030c7984 */ /* 0x000e280000000c00 */
[----:B------:R-:W1:Y:S01]  /*0450*/  LDS R18, [R2+0x880] ;  /* 0x0008800002127984 */ /* 0x000e620000000800 */
[----:B---3--:R-:W-:-:S03]  /*0460*/  VIADDMNMX.U32 R8, R24, R11, R8, PT ;  /* 0x0000000b18087246 */ /* 0x008fc60003800008 */
[----:B------:R-:W3:Y:S04]  /*0470*/  LDS R21, [R2+0x900] ;  /* 0x0009000002157984 */ /* 0x000ee80000000800 */
[----:B------:R-:W3:Y:S01]  /*0480*/  LDS R24, [R2+0x980] ;  /* 0x0009800002187984 */ /* 0x000ee20000000800 */
[----:B----4-:R-:W-:-:S03]  /*0490*/  VIADDMNMX.U32 R4, R19, R4, R8, PT ;  /* 0x0000000413047246 */ /* 0x010fc60003800008 */
[----:B------:R-:W-:Y:S01]  /*04a0*/  LDS R19, [R2+0xa00] ;  /* 0x000a000002137984 */ /* 0x000fe20000000800 */
[----:B-----5:R-:W-:-:S03]  /*04b0*/  VIADDMNMX.U32 R4, R20, R5, R4, PT ;  /* 0x0000000514047246 */ /* 0x020fc60003800004 */
[----:B------:R-:W4:Y:S01]  /*04c0*/  LDS.128 R8, [R3+0x50] ;  /* 0x0000500003087984 */ /* 0x000f220000000c00 */
[----:B------:R-:W-:-:S03]  /*04d0*/  VIADDMNMX.U32 R4, R23, R6, R4, PT ;  /* 0x0000000617047246 */ /* 0x000fc60003800004 */
[----:B------:R-:W5:Y:S01]  /*04e0*/  LDS R20, [R2+0xa80] ;  /* 0x000a800002147984 */ /* 0x000f620000000800 */
[----:B------:R-:W-:-:S03]  /*04f0*/  VIADDMNMX.U32 R4, R22, R7, R4, PT ;  /* 0x0000000716047246 */ /* 0x000fc60003800004 */
[----:B------:R-:W5:Y:S04]  /*0500*/  LDS R23, [R2+0xb00] ;  /* 0x000b000002177984 */ /* 0x000f680000000800 */
[----:B------:R-:W5:Y:S01]  /*0510*/  LDS R22, [R2+0xb80] ;  /* 0x000b800002167984 */ /* 0x000f620000000800 */
[----:B0-----:R-:W-:-:S03]  /*0520*/  VIADDMNMX.U32 R12, R25, R12, R4, PT ;  /* 0x0000000c190c7246 */ /* 0x001fc60003800004 */
[----:B------:R-:W-:Y:S01]  /*0530*/  LDS R25, [R2+0xc00] ;  /* 0x000c000002197984 */ /* 0x000fe20000000800 */
[----:B-1----:R-:W-:-:S03]  /*0540*/  VIADDMNMX.U32 R12, R18, R13, R12, PT ;  /* 0x0000000d120c7246 */ /* 0x002fc6000380000c */
[----:B------:R-:W0:Y:S01]  /*0550*/  LDS.128 R4, [R3+0x60] ;  /* 0x0000600003047984 */ /* 0x000e220000000c00 */
[----:B---3--:R-:W-:-:S03]  /*0560*/  VIADDMNMX.U32 R12, R21, R14, R12, PT ;  /* 0x0000000e150c7246 */ /* 0x008fc6000380000c */
[----:B------:R-:W1:Y:S01]  /*0570*/  LDS R18, [R2+0xc80] ;  /* 0x000c800002127984 */ /* 0x000e620000000800 */
[----:B------:R-:W-:-:S03]  /*0580*/  VIADDMNMX.U32 R24, R24, R15, R12, PT ;  /* 0x0000000f18187246 */ /* 0x000fc6000380000c */
[----:B------:R-:W-:Y:S04]  /*0590*/  LDS R21, [R2+0xe00] ;  /* 0x000e000002157984 */ /* 0x000fe80000000800 */
[----:B------:R-:W3:Y:S01]  /*05a0*/  LDS.128 R12, [R3+0x70] ;  /* 0x00007000030c7984 */ /* 0x000ee20000000c00 */
[----:B----4-:R-:W-:-:S03]  /*05b0*/  VIADDMNMX.U32 R19, R19, R8, R24, PT ;  /* 0x0000000813137246 */ /* 0x010fc60003800018 */
[----:B------:R-:W4:Y:S01]  /*05c0*/  LDS R8, [R2+0xe80] ;  /* 0x000e800002087984 */ /* 0x000f220000000800 */
[----:B-----5:R-:W-:-:S03]  /*05d0*/  VIADDMNMX.U32 R19, R20, R9, R19, PT ;  /* 0x0000000914137246 */ /* 0x020fc60003800013 */
[----:B------:R-:W5:Y:S01]  /*05e0*/  LDS R9, [R2+0xf00] ;  /* 0x000f000002097984 */ /* 0x000f620000000800 */
[----:B------:R-:W-:-:S03]  /*05f0*/  VIADDMNMX.U32 R10, R23, R10, R19, PT ;  /* 0x0000000a170a7246 */ /* 0x000fc60003800013 */
[----:B------:R-:W5:Y:S01]  /*0600*/  LDS R20, [R2+0xf80] ;  /* 0x000f800002147984 */ /* 0x000f620000000800 */
[----:B------:R-:W-:-:S04]  /*0610*/  VIADDMNMX.U32 R10, R22, R11, R10, PT ;  /* 0x0000000b160a7246 */ /* 0x000fc8000380000a */
[----:B0-----:R-:W-:-:S04]  /*0620*/  VIADDMNMX.U32 R4, R25, R4, R10, PT ;  /* 0x0000000419047246 */ /* 0x001fc8000380000a */
[----:B-1----:R-:W-:-:S04]  /*0630*/  VIADDMNMX.U32 R4, R18, R5, R4, PT ;  /* 0x0000000512047246 */ /* 0x002fc80003800004 */
[----:B------:R-:W-:-:S04]  /*0640*/  VIADDMNMX.U32 R4, R27, R6, R4, PT ;  /* 0x000000061b047246 */ /* 0x000fc80003800004 */
[----:B------:R-:W-:-:S04]  /*0650*/  VIADDMNMX.U32 R4, R26, R7, R4, PT ;  /* 0x000000071a047246 */ /* 0x000fc80003800004 */
[----:B---3--:R-:W-:-:S04]  /*0660*/  VIADDMNMX.U32 R4, R21, R12, R4, PT ;  /* 0x0000000c15047246 */ /* 0x008fc80003800004 */
[----:B----4-:R-:W-:-:S04]  /*0670*/  VIADDMNMX.U32 R4, R8, R13, R4, PT ;  /* 0x0000000d08047246 */ /* 0x010fc80003800004 */
[----:B-----5:R-:W-:-:S04]  /*0680*/  VIADDMNMX.U32 R4, R9, R14, R4, PT ;  /* 0x0000000e09047246 */ /* 0x020fc80003800004 */
[----:B------:R-:W-:-:S04]  /*0690*/  VIADDMNMX.U32 R15, R20, R15, R4, PT ;  /* 0x0000000f140f7246 */ /* 0x000fc80003800004 */
[----:B--2---:R-:W-:-:S13]  /*06a0*/  ISETP.GT.U32.AND P0, PT, R0, R15, PT ;  /* 0x0000000f0000720c */ /* 0x004fda0003f04070 */
[----:B------:R-:W-:Y:S05]  /*06b0*/  @!P0 EXIT ;  /* 0x000000000000894d */ /* 0x000fea0003800000 */
[----:B------:R-:W-:Y:S01]  /*06c0*/  STG.E desc[UR8][R16.64], R15 ;  /* 0x0000000f10007986 */ /* 0x000fe2000c101908 */
[----:B------:R-:W-:Y:S05]  /*06d0*/  EXIT ;  /* 0x000000000000794d */ /* 0x000fea0003800000 */
.L_x_1:
        /* <DEDUP_REMOVED lines=10> */
.L_x_6:


//--------------------- .text._Z14cal_phase2_blkii --------------------------
	.section	.text._Z14cal_phase2_blkii,"ax",@progbits
	.align	128
        .global         _Z14cal_phase2_blkii
        .type           _Z14cal_phase2_blkii,@function
        .size           _Z14cal_phase2_blkii,(.L_x_7 - _Z14cal_phase2_blkii)
        .other          _Z14cal_phase2_blkii,@"STO_CUDA_ENTRY STV_DEFAULT"
_Z14cal_phase2_blkii:
.text._Z14cal_phase2_blkii:
[----:B------:R-:W-:Y:S01]  /*0000*/  LDC R1, c[0x0][0x37c] ;  /* 0x0000df00ff017b82 */ /* 0x000fe20000000800 */
[----:B------:R-:W0:Y:S01]  /*0010*/  S2R R11, SR_TID.X ;  /* 0x00000000000b7919 */ /* 0x000e220000002100 */
[----:B------:R-:W0:Y:S06]  /*0020*/  LDCU UR4, c[0x3][0x8] ;  /* 0x00c00100ff0477ac */ /* 0x000e2c0008000800 */
[----:B------:R-:W1:Y:S01]  /*0030*/  LDC.64 R2, c[0x3][RZ] ;  /* 0x00c00000ff027b82 */ /* 0x000e620000000a00 */
[----:B------:R-:W0:Y:S01]  /*0040*/  S2R R7, SR_TID.Y ;  /* 0x0000000000077919 */ /* 0x000e220000002200 */
[----:B------:R-:W2:Y:S01]  /*0050*/  LDCU.64 UR6, c[0x0][0x380] ;  /* 0x00007000ff0677ac */ /* 0x000ea20008000a00 */
[----:B------:R-:W3:Y:S01]  /*0060*/  S2R R5, SR_CTAID.X ;  /* 0x0000000000057919 */ /* 0x000ee20000002500 */
[----:B------:R-:W4:Y:S01]  /*0070*/  LDCU.64 UR8, c[0x0][0x358] ;  /* 0x00006b00ff0877ac */ /* 0x000f220008000a00 */
[----:B0-----:R-:W-:-:S02]  /*0080*/  IMAD R0, R7, UR4, R11 ;  /* 0x0000000407007c24 */ /* 0x001fc4000f8e020b */
[----:B---3--:R-:W-:Y:S02]  /*0090*/  IMAD R5, R5, UR4, RZ ;  /* 0x0000000405057c24 */ /* 0x008fe4000f8e02ff */
[C---:B--2---:R-:W-:Y:S02]  /*00a0*/  VIADD R4, R0.reuse, UR7 ;  /* 0x0000000700047c36 */ /* 0x044fe40008000000 */
[----:B------:R-:W-:Y:S02]  /*00b0*/  VIADD R9, R0, UR6 ;  /* 0x0000000600097c36 */ /* 0x000fe40008000000 */
[----:B------:R-:W-:Y:S02]  /*00c0*/  IMAD R5, R5, 0x20, R4 ;  /* 0x0000002005057824 */ /* 0x000fe400078e0204 */
[----:B-1----:R-:W-:-:S04]  /*00d0*/  IMAD.WIDE R8, R9, 0x4, R2 ;  /* 0x0000000409087825 */ /* 0x002fc800078e0202 */
[----:B------:R-:W-:Y:S02]  /*00e0*/  IMAD.WIDE R2, R5, 0x4, R2 ;  /* 0x0000000405027825 */ /* 0x000fe400078e0202 */
[----:B----4-:R-:W2:Y:S04]  /*00f0*/  LDG.E R8, desc[UR8][R8.64] ;  /* 0x0000000808087981 */ /* 0x010ea8000c1e1900 */
[----:B------:R-:W3:Y:S01]  /*0100*/  LDG.E R0, desc[UR8][R2.64] ;  /* 0x0000000802007981 */ /* 0x000ee2000c1e1900 */
[----:B------:R-:W0:Y:S01]  /*0110*/  S2UR UR6, SR_CgaCtaId ;  /* 0x00000000000679c3 */ /* 0x000e220000008800 */
[----:B------:R-:W-:Y:S02]  /*0120*/  UMOV UR4, 0x400 ;  /* 0x0000040000047882 */ /* 0x000fe40000000000 */
[----:B------:R-:W-:-:S04]  /*0130*/  UIADD3 UR5, UPT, UPT, UR4, 0x1000, URZ ;  /* 0x0000100004057890 */ /* 0x000fc8000fffe0ff */
[----:B0-----:R-:W-:Y:S02]  /*0140*/  ULEA UR5, UR6, UR5, 0x18 ;  /* 0x0000000506057291 */ /* 0x001fe4000f8ec0ff */
[----:B------:R-:W-:-:S04]  /*0150*/  ULEA UR4, UR6, UR4, 0x18 ;  /* 0x0000000406047291 */ /* 0x000fc8000f8ec0ff */
[----:B------:R-:W-:Y:S02]  /*0160*/  LEA R4, R11, UR5, 0x2 ;  /* 0x000000050b047c11 */ /* 0x000fe4000f8e10ff */
[C---:B------:R-:W-:Y:S02]  /*0170*/  LEA R6, R7.reuse, UR4, 0x7 ;  /* 0x0000000407067c11 */ /* 0x040fe4000f8e38ff */
[----:B------:R-:W-:-:S03]  /*0180*/  LEA R7, R7, R4, 0x7 ;  /* 0x0000000407077211 */ /* 0x000fc600078e38ff */
[----:B------:R-:W-:Y:S02]  /*0190*/  IMAD R5, R11, 0x4, R6 ;  /* 0x000000040b057824 */ /* 0x000fe400078e0206 */
[----:B--2---:R0:W-:Y:S04]  /*01a0*/  STS [R7], R8 ;  /* 0x0000000807007388 */ /* 0x0041e80000000800 */
[----:B---3--:R-:W-:Y:S01]  /*01b0*/  STS [R5], R0 ;  /* 0x0000000005007388 */ /* 0x008fe20000000800 */
[----:B------:R-:W-:Y:S01]  /*01c0*/  BAR.SYNC.DEFER_BLOCKING 0x0 ;  /* 0x0000000000007b1d */ /* 0x000fe20000010000 */
[----:B0-----:R-:W-:-:S05]  /*01d0*/  IMAD.MOV.U32 R7, RZ, RZ, R0 ;  /* 0x000000ffff077224 */ /* 0x001fca00078e0000 */
[----:B------:R-:W-:Y:S04]  /*01e0*/  LDS R9, [R6] ;  /* 0x0000000006097984 */ /* 0x000fe80000000800 */
[----:B------:R-:W0:Y:S02]  /*01f0*/  LDS R10, [R4] ;  /* 0x00000000040a7984 */ /* 0x000e240000000800 */
[----:B0-----:R-:W-:-:S05]  /*0200*/  IMAD.IADD R9, R9, 0x1, R10 ;  /* 0x0000000109097824 */ /* 0x001fca00078e020a */
[----:B------:R-:W-:-:S13]  /*0210*/  ISETP.GT.U32.AND P0, PT, R0, R9, PT ;  /* 0x000000090000720c */ /* 0x000fda0003f04070 */
[----:B------:R-:W-:Y:S01]  /*0220*/  @P0 STS [R5], R9 ;  /* 0x0000000905000388 */ /* 0x000fe20000000800 */
[----:B------:R-:W-:Y:S01]  /*0230*/  @P0 MOV R7, R9 ;  /* 0x0000000900070202 */ /* 0x000fe20000000f00 */
[----:B------:R-:W-:Y:S06]  /*0240*/  BAR.SYNC.DEFER_BLOCKING 0x0 ;  /* 0x0000000000007b1d */ /* 0x000fec0000010000 */
[----:B------:R-:W-:Y:S04]  /*0250*/  LDS R10, [R6+0x4] ;  /* 0x00000400060a7984 */ /* 0x000fe80000000800 */
[----:B------:R-:W0:Y:S02]  /*0260*/  LDS R11, [R4+0x80] ;  /* 0x00008000040b7984 */ /* 0x000e240000000800 */
[----:B0-----:R-:W-:-:S05]  /*0270*/  IMAD.IADD R10, R10, 0x1, R11 ;  /* 0x000000010a0a7824 */ /* 0x001fca00078e020b */
[----:B------:R-:W-:-:S13]  /*0280*/  ISETP.GT.U32.AND P0, PT, R7, R10, PT ;  /* 0x0000000a0700720c */ /* 0x000fda0003f04070 */
[----:B------:R-:W-:Y:S01]  /*0290*/  @P0 STS [R5], R10 ;  /* 0x0000000a05000388 */ /* 0x000fe20000000800 */
[----:B------:R-:W-:Y:S01]  /*02a0*/  @P0 IMAD.MOV.U32 R7, RZ, RZ, R10 ;  /* 0x000000ffff070224 */ /* 0x000fe200078e000a */
[----:B------:R-:W-:Y:S06]  /*02b0*/  BAR.SYNC.DEFER_BLOCKING 0x0 ;  /* 0x0000000000007b1d */ /* 0x000fec0000010000 */
[----:B------:R-:W-:Y:S04]  /*02c0*/  LDS R8, [R6+0x8] ;  /* 0x0000080006087984 */ /* 0x000fe80000000800 */
[----:B------:R-:W0:Y:S02]  /*02d0*/  LDS R9, [R4+0x100] ;  /* 0x0001000004097984 */ /* 0x000e240000000800 */
        /* <DEDUP_REMOVED lines=84> */
[----:B0-----:R-:W-:-:S04]  /*0820*/  IADD3 R8, PT, PT, R8, R9, RZ ;  /* 0x0000000908087210 */ /* 0x001fc80007ffe0ff */
        /* <DEDUP_REMOVED lines=120> */
[----:B------:R0:W-:Y:S01]  /*0fb0*/  @P0 STG.E desc[UR8][R2.64], R9 ;  /* 0x0000000902000986 */ /* 0x0001e2000c101908 */
[----:B------:R-:W-:Y:S05]  /*0fc0*/  @P0 EXIT ;  /* 0x000000000000094d */ /* 0x000fea0003800000 */
[----:B------:R-:W-:-:S13]  /*0fd0*/  ISETP.GT.U32.AND P0, PT, R0, R7, PT ;  /* 0x000000070000720c */ /* 0x000fda0003f04070 */
[----:B------:R-:W-:Y:S05]  /*0fe0*/  @!P0 EXIT ;  /* 0x000000000000894d */ /* 0x000fea0003800000 */
[----:B------:R-:W-:Y:S01]  /*0ff0*/  STG.E desc[UR8][R2.64], R7 ;  /* 0x0000000702007986 */ /* 0x000fe2000c101908 */
[----:B------:R-:W-:Y:S05]  /*1000*/  EXIT ;  /* 0x000000000000794d */ /* 0x000fea0003800000 */
.L_x_2:
        /* <DEDUP_REMOVED lines=15> */
.L_x_7:


//--------------------- .text._Z14cal_phase2_rowii --------------------------
	.section	.text._Z14cal_phase2_rowii,"ax",@progbits
	.align	128
        .global         _Z14cal_phase2_rowii
        .type           _Z14cal_phase2_rowii,@function
        .size           _Z14cal_phase2_rowii,(.L_x_8 - _Z14cal_phase2_rowii)
        .other          _Z14cal_phase2_rowii,@"STO_CUDA_ENTRY STV_DEFAULT"
_Z14cal_phase2_rowii:
.text._Z14cal_phase2_rowii:
[----:B------:R-:W-:Y:S08]  /*0000*/  LDC R1, c[0x0][0x37c] ;  /* 0x0000df00ff017b82 */ /* 0x000ff00000000800 */
[----:B------:R-:W0:Y:S08]  /*0010*/  S2UR UR4, SR_CTAID.X ;  /* 0x00000000000479c3 */ /* 0x000e300000002500 */
[----:B------:R-:W0:Y:S02]  /*0020*/  LDC R2, c[0x0][0x384] ;  /* 0x0000e100ff027b82 */ /* 0x000e240000000800 */
[----:B0-----:R-:W-:-:S13]  /*0030*/  ISETP.NE.AND P0, PT, R2, UR4, PT ;  /* 0x0000000402007c0c */ /* 0x001fda000bf05270 */
[----:B------:R-:W-:Y:S05]  /*0040*/  @!P0 EXIT ;  /* 0x000000000000894d */ /* 0x000fea0003800000 */
[----:B------:R-:W0:Y:S01]  /*0050*/  S2R R4, SR_TID.X ;  /* 0x0000000000047919 */ /* 0x000e220000002100 */
[----:B------:R-:W0:Y:S01]  /*0060*/  LDCU UR5, c[0x0][0x380] ;  /* 0x00007000ff0577ac */ /* 0x000e220008000800 */
[----:B------:R-:W1:Y:S01]  /*0070*/  LDC.64 R6, c[0x3][RZ] ;  /* 0x00c00000ff067b82 */ /* 0x000e620000000a00 */
[----:B------:R-:W2:Y:S01]  /*0080*/  S2R R5, SR_TID.Y ;  /* 0x0000000000057919 */ /* 0x000ea20000002200 */
[----:B------:R-:W2:Y:S01]  /*0090*/  LDCU UR6, c[0x3][0x8] ;  /* 0x00c00100ff0677ac */ /* 0x000ea20008000800 */
[----:B------:R-:W3:Y:S01]  /*00a0*/  LDCU.64 UR8, c[0x0][0x358] ;  /* 0x00006b00ff0877ac */ /* 0x000ee20008000a00 */
[----:B0-----:R-:W-:-:S04]  /*00b0*/  VIADD R0, R4, UR5 ;  /* 0x0000000504007c36 */ /* 0x001fc80008000000 */
[----:B--2---:R-:W-:Y:S01]  /*00c0*/  IMAD R3, R5, UR6, R0 ;  /* 0x0000000605037c24 */ /* 0x004fe2000f8e0200 */
[----:B------:R-:W-:-:S03]  /*00d0*/  IADD3 R0, PT, PT, -R2, UR4, RZ ;  /* 0x0000000402007c10 */ /* 0x000fc6000fffe1ff */
[----:B-1----:R-:W-:-:S04]  /*00e0*/  IMAD.WIDE R6, R3, 0x4, R6 ;  /* 0x0000000403067825 */ /* 0x002fc800078e0206 */
[----:B------:R-:W-:-:S04]  /*00f0*/  IMAD.SHL.U32 R3, R0, 0x20, RZ ;  /* 0x0000002000037824 */ /* 0x000fc800078e00ff */
[----:B------:R-:W-:Y:S02]  /*0100*/  IMAD.WIDE R2, R3, 0x4, R6 ;  /* 0x0000000403027825 */ /* 0x000fe400078e0206 */
[----:B---3--:R-:W2:Y:S04]  /*0110*/  LDG.E R7, desc[UR8][R6.64] ;  /* 0x0000000806077981 */ /* 0x008ea8000c1e1900 */
[----:B------:R-:W3:Y:S01]  /*0120*/  LDG.E R10, desc[UR8][R2.64] ;  /* 0x00000008020a7981 */ /* 0x000ee2000c1e1900 */
[----:B------:R-:W0:Y:S01]  /*0130*/  S2UR UR6, SR_CgaCtaId ;  /* 0x00000000000679c3 */ /* 0x000e220000008800 */
[----:B------:R-:W-:Y:S02]  /*0140*/  UMOV UR4, 0x400 ;  /* 0x0000040000047882 */ /* 0x000fe40000000000 */
[----:B------:R-:W-:-:S04]  /*0150*/  UIADD3 UR5, UPT, UPT, UR4, 0x1000, URZ ;  /* 0x0000100004057890 */ /* 0x000fc8000fffe0ff */
[----:B0-----:R-:W-:Y:S02]  /*0160*/  ULEA UR5, UR6, UR5, 0x18 ;  /* 0x0000000506057291 */ /* 0x001fe4000f8ec0ff */
[----:B------:R-:W-:-:S04]  /*0170*/  ULEA UR4, UR6, UR4, 0x18 ;  /* 0x0000000406047291 */ /* 0x000fc8000f8ec0ff */
[C---:B------:R-:W-:Y:S02]  /*0180*/  LEA R0, R5.reuse, UR5, 0x7 ;  /* 0x0000000505007c11 */ /* 0x040fe4000f8e38ff */
[----:B------:R-:W-:-:S03]  /*0190*/  LEA R5, R5, UR4, 0x7 ;  /* 0x0000000405057c11 */ /* 0x000fc6000f8e38ff */
[C---:B------:R-:W-:Y:S01]  /*01a0*/  IMAD R8, R4.reuse, 0x4, R0 ;  /* 0x0000000404087824 */ /* 0x040fe200078e0200 */
[C---:B------:R-:W-:Y:S02]  /*01b0*/  LEA R5, R4.reuse, R5, 0x2 ;  /* 0x0000000504057211 */ /* 0x040fe400078e10ff */
[----:B------:R-:W-:Y:S02]  /*01c0*/  LEA R4, R4, UR4, 0x2 ;  /* 0x0000000404047c11 */ /* 0x000fe4000f8e10ff */
[----:B--2---:R0:W-:Y:S04]  /*01d0*/  STS [R8], R7 ;  /* 0x0000000708007388 */ /* 0x0041e80000000800 */
[----:B---3--:R-:W-:Y:S01]  /*01e0*/  STS [R5], R10 ;  /* 0x0000000a05007388 */ /* 0x008fe20000000800 */
[----:B------:R-:W-:Y:S01]  /*01f0*/  BAR.SYNC.DEFER_BLOCKING 0x0 ;  /* 0x0000000000007b1d */ /* 0x000fe20000010000 */
[----:B------:R-:W-:Y:S01]  /*0200*/  ISETP.GE.U32.AND P0, PT, R10, 0x3b9aca01, PT ;  /* 0x3b9aca010a00780c */ /* 0x000fe20003f06070 */
[----:B------:R-:W-:-:S12]  /*0210*/  IMAD.MOV.U32 R6, RZ, RZ, R10 ;  /* 0x000000ffff067224 */ /* 0x000fd800078e000a */
[----:B------:R-:W-:Y:S01]  /*0220*/  @P0 IMAD.MOV.U32 R6, RZ, RZ, 0x3b9aca00 ;  /* 0x3b9aca00ff060424 */ /* 0x000fe200078e00ff */
[----:B------:R-:W-:-:S03]  /*0230*/  @P0 MOV R13, 0x3b9aca00 ;  /* 0x3b9aca00000d0802 */ /* 0x000fc60000000f00 */
[----:B0-----:R-:W-:Y:S01]  /*0240*/  IMAD.MOV.U32 R7, RZ, RZ, R6 ;  /* 0x000000ffff077224 */ /* 0x001fe200078e0006 */
[----:B------:R-:W-:Y:S04]  /*0250*/  LDS R9, [R0] ;  /* 0x0000000000097984 */ /* 0x000fe80000000800 */
[----:B------:R-:W0:Y:S04]  /*0260*/  LDS R12, [R4] ;  /* 0x00000000040c7984 */ /* 0x000e280000000800 */
[----:B------:R-:W-:Y:S01]  /*0270*/  @P0 STG.E desc[UR8][R2.64], R13 ;  /* 0x0000000d02000986 */ /* 0x000fe2000c101908 */
        /* <DEDUP_REMOVED lines=225> */
.L_x_3:
        /* <DEDUP_REMOVED lines=15> */
.L_x_8:


//--------------------- .text._Z10cal_phase1i     --------------------------
	.section	.text._Z10cal_phase1i,"ax",@progbits
	.align	128
        .global         _Z10cal_phase1i
        .type           _Z10cal_phase1i,@function
        .size           _Z10cal_phase1i,(.L_x_9 - _Z10cal_phase1i)
        .other          _Z10cal_phase1i,@"STO_CUDA_ENTRY STV_DEFAULT"
_Z10cal_phase1i:
.text._Z10cal_phase1i:
[----:B------:R-:W-:Y:S01]  /*0000*/  LDC R1, c[0x0][0x37c] ;  /* 0x0000df00ff017b82 */ /* 0x000fe20000000800 */
[----:B------:R-:W0:Y:S01]  /*0010*/  S2R R6, SR_TID.X ;  /* 0x0000000000067919 */ /* 0x000e220000002100 */
[----:B------:R-:W0:Y:S06]  /*0020*/  LDCU UR4, c[0x0][0x380] ;  /* 0x00007000ff0477ac */ /* 0x000e2c0008000800 */
[----:B------:R-:W1:Y:S01]  /*0030*/  LDC.64 R2, c[0x3][RZ] ;  /* 0x00c00000ff027b82 */ /* 0x000e620000000a00 */
[----:B------:R-:W2:Y:S01]  /*0040*/  S2R R9, SR_TID.Y ;  /* 0x0000000000097919 */ /* 0x000ea20000002200 */
[----:B------:R-:W2:Y:S01]  /*0050*/  LDCU UR5, c[0x3][0x8] ;  /* 0x00c00100ff0577ac */ /* 0x000ea20008000800 */
[----:B------:R-:W3:Y:S01]  /*0060*/  LDCU.64 UR6, c[0x0][0x358] ;  /* 0x00006b00ff0677ac */ /* 0x000ee20008000a00 */
[----:B0-----:R-:W-:-:S04]  /*0070*/  VIADD R0, R6, UR4 ;  /* 0x0000000406007c36 */ /* 0x001fc80008000000 */
[----:B--2---:R-:W-:-:S04]  /*0080*/  IMAD R5, R9, UR5, R0 ;  /* 0x0000000509057c24 */ /* 0x004fc8000f8e0200 */
[----:B-1----:R-:W-:-:S05]  /*0090*/  IMAD.WIDE R2, R5, 0x4, R2 ;  /* 0x0000000405027825 */ /* 0x002fca00078e0202 */
[----:B---3--:R-:W2:Y:S01]  /*00a0*/  LDG.E R7, desc[UR6][R2.64] ;  /* 0x0000000602077981 */ /* 0x008ea2000c1e1900 */
[----:B------:R-:W0:Y:S01]  /*00b0*/  S2UR UR5, SR_CgaCtaId ;  /* 0x00000000000579c3 */ /* 0x000e220000008800 */
[----:B------:R-:W-:Y:S02]  /*00c0*/  UMOV UR4, 0x400 ;  /* 0x0000040000047882 */ /* 0x000fe40000000000 */
[----:B0-----:R-:W-:-:S06]  /*00d0*/  ULEA UR4, UR5, UR4, 0x18 ;  /* 0x0000000405047291 */ /* 0x001fcc000f8ec0ff */
[----:B------:R-:W-:Y:S02]  /*00e0*/  LEA R5, R9, UR4, 0x7 ;  /* 0x0000000409057c11 */ /* 0x000fe4000f8e38ff */
[----:B------:R-:W-:-:S03]  /*00f0*/  LEA R0, R6, UR4, 0x2 ;  /* 0x0000000406007c11 */ /* 0x000fc6000f8e10ff */
[----:B------:R-:W-:-:S05]  /*0100*/  IMAD R4, R6, 0x4, R5 ;  /* 0x0000000406047824 */ /* 0x000fca00078e0205 */
[----:B--2---:R0:W-:Y:S01]  /*0110*/  STS [R4], R7 ;  /* 0x0000000704007388 */ /* 0x0041e20000000800 */
[----:B------:R-:W-:Y:S01]  /*0120*/  BAR.SYNC.DEFER_BLOCKING 0x0 ;  /* 0x0000000000007b1d */ /* 0x000fe20000010000 */
[----:B------:R-:W-:Y:S01]  /*0130*/  ISETP.GE.U32.AND P0, PT, R7, 0x3b9aca01, PT ;  /* 0x3b9aca010700780c */ /* 0x000fe20003f06070 */
[----:B------:R-:W-:-:S12]  /*0140*/  IMAD.MOV.U32 R6, RZ, RZ, R7 ;  /* 0x000000ffff067224 */ /* 0x000fd800078e0007 */
[----:B------:R-:W-:Y:S01]  /*0150*/  @P0 MOV R6, 0x3b9aca00 ;  /* 0x3b9aca0000060802 */ /* 0x000fe20000000f00 */
[----:B------:R-:W-:-:S04]  /*0160*/  @P0 IMAD.MOV.U32 R13, RZ, RZ, 0x3b9aca00 ;  /* 0x3b9aca00ff0d0424 */ /* 0x000fc800078e00ff */
[----:B0-----:R-:W-:Y:S01]  /*0170*/  IMAD.MOV.U32 R7, RZ, RZ, R6 ;  /* 0x000000ffff077224 */ /* 0x001fe200078e0006 */
[----:B------:R-:W-:Y:S04]  /*0180*/  LDS R8, [R5] ;  /* 0x0000000005087984 */ /* 0x000fe80000000800 */
[----:B------:R-:W0:Y:S04]  /*0190*/  LDS R9, [R0] ;  /* 0x0000000000097984 */ /* 0x000e280000000800 */
[----:B------:R-:W-:Y:S01]  /*01a0*/  @P0 STG.E desc[UR6][R2.64], R13 ;  /* 0x0000000d02000986 */ /* 0x000fe2000c101906 */
        /* <DEDUP_REMOVED lines=225> */
.L_x_4:
        /* <DEDUP_REMOVED lines=12> */
.L_x_9:


//--------------------- .nv.shared._Z12cal_phase3_2iii --------------------------
	.section	.nv.shared._Z12cal_phase3_2iii,"aw",@nobits
	.sectionflags	@""
	.align	4
.nv.shared._Z12cal_phase3_2iii:
	.zero		13312


//--------------------- .nv.shared.reserved.0     --------------------------
	.section	.nv.shared.reserved.0,"aw",@nobits
	.weak		__nv_reservedSMEM_offset_0_alias
	.size		__nv_reservedSMEM_offset_0_alias, 0, 64
	.other		__nv_reservedSMEM_offset_0_alias,@"STO_CUDA_RESERVED_SHARED STV_DEFAULT"
__nv_reservedSMEM_offset_0_alias:
	.zero		0
	.zero		64


//--------------------- .nv.shared._Z10cal_phase3iii --------------------------
	.section	.nv.shared._Z10cal_phase3iii,"aw",@nobits
	.sectionflags	@""
	.align	4
.nv.shared._Z10cal_phase3iii:
	.zero		9216


//--------------------- .nv.shared._Z14cal_phase2_blkii --------------------------
	.section	.nv.shared._Z14cal_phase2_blkii,"aw",@nobits
	.sectionflags	@""
	.align	4
.nv.shared._Z14cal_phase2_blkii:
	.zero		9216


//--------------------- .nv.shared._Z14cal_phase2_rowii --------------------------
	.section	.nv.shared._Z14cal_phase2_rowii,"aw",@nobits
	.sectionflags	@""
	.align	4
.nv.shared._Z14cal_phase2_rowii:
	.zero		9216


//--------------------- .nv.shared._Z10cal_phase1i --------------------------
	.section	.nv.shared._Z10cal_phase1i,"aw",@nobits
	.sectionflags	@""
	.align	4
.nv.shared._Z10cal_phase1i:
	.zero		5120


//--------------------- .nv.constant0._Z12cal_phase3_2iii --------------------------
	.section	.nv.constant0._Z12cal_phase3_2iii,"a",@progbits
	.sectionflags	@""
	.align	4
.nv.constant0._Z12cal_phase3_2iii:
	.zero		908


//--------------------- .nv.constant0._Z10cal_phase3iii --------------------------
	.section	.nv.constant0._Z10cal_phase3iii,"a",@progbits
	.sectionflags	@""
	.align	4
.nv.constant0._Z10cal_phase3iii:
	.zero		908


//--------------------- .nv.constant0._Z14cal_phase2_blkii --------------------------
	.section	.nv.constant0._Z14cal_phase2_blkii,"a",@progbits
	.sectionflags	@""
	.align	4
.nv.constant0._Z14cal_phase2_blkii:
	.zero		904


//--------------------- .nv.constant0._Z14cal_phase2_rowii --------------------------
	.section	.nv.constant0._Z14cal_phase2_rowii,"a",@progbits
	.sectionflags	@""
	.align	4
.nv.constant0._Z14cal_phase2_rowii:
	.zero		904


//--------------------- .nv.constant0._Z10cal_phase1i --------------------------
	.section	.nv.constant0._Z10cal_phase1i,"a",@progbits
	.sectionflags	@""
	.align	4
.nv.constant0._Z10cal_phase1i:
	.zero		900


//--------------------- SYMBOLS --------------------------

	.type		.nv.reservedSmem.offset0,@object
	.size		.nv.reservedSmem.offset0,0x4
	.type		.nv.reservedSmem.cap,@object
	.size		.nv.reservedSmem.cap,0x4
